// auto-generated by cutlass_sweep.gemm — config: {"arch": "sm_90", "cluster_m": 1, "cluster_n": 1, "dtype": "tf32", "dtype_b": "tf32", "layout": "nt", "stages": 3, "tile_k": 128, "tile_m": 256, "tile_n": 64}
#include "cutlass/cutlass.h"
#include "cutlass/gemm/collective/collective_builder.hpp"
#include "cutlass/gemm/device/gemm_universal_adapter.h"
#include "cutlass/gemm/kernel/gemm_universal.hpp"
#include "cutlass/epilogue/collective/collective_builder.hpp"

using ElemA = cutlass::tfloat32_t;
using ElemB = cutlass::tfloat32_t;
using ElemCD = cutlass::tfloat32_t;
using Acc  = float;
using TileShape    = cute::Shape<cute::_256, cute::_64, cute::_128>;
using ClusterShape = cute::Shape<cute::_1, cute::_1, cute::_1>;

using CollectiveEpilogue = typename cutlass::epilogue::collective::CollectiveBuilder<
    cutlass::arch::Sm90, cutlass::arch::OpClassTensorOp,
    TileShape, ClusterShape,
    cutlass::epilogue::collective::EpilogueTileAuto,
    Acc, Acc,
    ElemCD, cutlass::layout::RowMajor, 128 / cutlass::sizeof_bits<ElemCD>::value,
    ElemCD, cutlass::layout::RowMajor, 128 / cutlass::sizeof_bits<ElemCD>::value,
    cutlass::epilogue::collective::EpilogueScheduleAuto
  >::CollectiveOp;

using CollectiveMainloop = typename cutlass::gemm::collective::CollectiveBuilder<
    cutlass::arch::Sm90, cutlass::arch::OpClassTensorOp,
    ElemA, cutlass::layout::RowMajor, 128 / cutlass::sizeof_bits<ElemA>::value,
    ElemB, cutlass::layout::ColumnMajor, 128 / cutlass::sizeof_bits<ElemB>::value,
    Acc,
    TileShape, ClusterShape,
    cutlass::gemm::collective::StageCount<3>,
    cutlass::gemm::collective::KernelScheduleAuto
  >::CollectiveOp;

using GemmKernel = cutlass::gemm::kernel::GemmUniversal<
    cute::Shape<int,int,int,int>,
    CollectiveMainloop,
    CollectiveEpilogue
>;
using Gemm = cutlass::gemm::device::GemmUniversalAdapter<GemmKernel>;

// Force the device kernel symbol into the cubin without needing a host main.
auto* _anchor = &cutlass::device_kernel<GemmKernel>;


// ===== COMPILED SASS (sm_90a) =====

	.target	sm_90a

	.elftype	@"ET_EXEC"


//--------------------- .note.nv.tkinfo           --------------------------
	.section	.note.nv.tkinfo,"",@"SHT_NOTE"
	.sectionflags	@"SHF_NOTE_NV_TKINFO"
	.tkinfo
        /*0018*/ 	.word	0x00000002
        /*0030*/ 	.string	""
        /*0030*/ 	.string	"ptxas"
        /*0030*/ 	.string	"Cuda compilation tools, release 13.0, V13.0.88"
        /*0030*/ 	.string	"Build cuda_13.0.r13.0/compiler.36424714_0"
        /*0030*/ 	.string	"-arch sm_90a -m 64 "



//--------------------- .note.nv.cuinfo           --------------------------
	.section	.note.nv.cuinfo,"",@"SHT_NOTE"
	.sectionflags	@"SHF_NOTE_NV_CUINFO"
        /*0018*/ 	.short	0x0002
        /*001a*/ 	.short	0x005a
        /*001c*/ 	.short	0x0082
	.zero		2


//--------------------- .nv.info                  --------------------------
	.section	.nv.info,"",@"SHT_CUDA_INFO"
	.align	4


	//----- nvinfo : EIATTR_REGCOUNT
	.align		4
        /*0000*/ 	.byte	0x04, 0x2f
        /*0002*/ 	.short	(.L_15 - .L_14)
	.align		4
.L_14:
        /*0004*/ 	.word	index@(_ZN7cutlass13device_kernelINS_4gemm6kernel13GemmUniversalIN4cute5tupleIJiiiiEEENS1_10collective13CollectiveMmaINS1_34MainloopSm90TmaGmmaWarpSpecializedILi3ENS5_IJNS4_1CILi1EEESB_SB_EEENS1_35KernelTmaWarpSpecializedCooperativeEEENS5_IJNSA_ILi256EEENSA_ILi64EEENSA_ILi128EEEEEENS_10tfloat32_tENS5_IJlSB_lEEESJ_SK_NS4_8TiledMMAINS4_8MMA_AtomIJNS4_4SM904GMMA29MMA_64x64x8_F32TF32TF32_SS_TNILNSO_7ScaleInE1ELSQ_1EEEEEENS4_6LayoutINS5_IJNSA_ILi2EEESB_SB_EEENS5_IJSB_NSA_ILi0EEESW_EEEEENS5_IJNS4_10UnderscoreESZ_SZ_EEEEENS4_13SM90_TMA_LOADENS4_14ComposedLayoutINS4_7SwizzleILi3ELi4ELi3EEENS4_18smem_ptr_flag_bitsILi32EEENST_INS5_IJNSA_ILi8EEENSA_ILi32EEEEEENS5_IJS19_SB_EEEEEEEvNS4_8identityES12_S1D_vS1E_EENS_8epilogue10collective6detail29Sm90TmaWarpSpecializedAdapterINS1H_15DefaultEpilogueISJ_SK_SK_NS1G_6thread17LinearCombinationISJ_Li1EffLNS1L_9ScaleType4KindE0ELNS_15FloatRoundStyleE2ESJ_EENS1_15EpilogueDefaultEEEEEvvEEEEvNT_6ParamsE)
        /*0008*/ 	.word	0x000000a8


	//----- nvinfo : EIATTR_FRAME_SIZE
	.align		4
.L_15:
        /*000c*/ 	.byte	0x04, 0x11
        /*000e*/ 	.short	(.L_17 - .L_16)
	.align		4
.L_16:
        /*0010*/ 	.word	index@(_ZN7cutlass13device_kernelINS_4gemm6kernel13GemmUniversalIN4cute5tupleIJiiiiEEENS1_10collective13CollectiveMmaINS1_34MainloopSm90TmaGmmaWarpSpecializedILi3ENS5_IJNS4_1CILi1EEESB_SB_EEENS1_35KernelTmaWarpSpecializedCooperativeEEENS5_IJNSA_ILi256EEENSA_ILi64EEENSA_ILi128EEEEEENS_10tfloat32_tENS5_IJlSB_lEEESJ_SK_NS4_8TiledMMAINS4_8MMA_AtomIJNS4_4SM904GMMA29MMA_64x64x8_F32TF32TF32_SS_TNILNSO_7ScaleInE1ELSQ_1EEEEEENS4_6LayoutINS5_IJNSA_ILi2EEESB_SB_EEENS5_IJSB_NSA_ILi0EEESW_EEEEENS5_IJNS4_10UnderscoreESZ_SZ_EEEEENS4_13SM90_TMA_LOADENS4_14ComposedLayoutINS4_7SwizzleILi3ELi4ELi3EEENS4_18smem_ptr_flag_bitsILi32EEENST_INS5_IJNSA_ILi8EEENSA_ILi32EEEEEENS5_IJS19_SB_EEEEEEEvNS4_8identityES12_S1D_vS1E_EENS_8epilogue10collective6detail29Sm90TmaWarpSpecializedAdapterINS1H_15DefaultEpilogueISJ_SK_SK_NS1G_6thread17LinearCombinationISJ_Li1EffLNS1L_9ScaleType4KindE0ELNS_15FloatRoundStyleE2ESJ_EENS1_15EpilogueDefaultEEEEEvvEEEEvNT_6ParamsE)
        /*0014*/ 	.word	0x00000000


	//----- nvinfo : EIATTR_MIN_STACK_SIZE
	.align		4
.L_17:
        /*0018*/ 	.byte	0x04, 0x12
        /*001a*/ 	.short	(.L_19 - .L_18)
	.align		4
.L_18:
        /*001c*/ 	.word	index@(_ZN7cutlass13device_kernelINS_4gemm6kernel13GemmUniversalIN4cute5tupleIJiiiiEEENS1_10collective13CollectiveMmaINS1_34MainloopSm90TmaGmmaWarpSpecializedILi3ENS5_IJNS4_1CILi1EEESB_SB_EEENS1_35KernelTmaWarpSpecializedCooperativeEEENS5_IJNSA_ILi256EEENSA_ILi64EEENSA_ILi128EEEEEENS_10tfloat32_tENS5_IJlSB_lEEESJ_SK_NS4_8TiledMMAINS4_8MMA_AtomIJNS4_4SM904GMMA29MMA_64x64x8_F32TF32TF32_SS_TNILNSO_7ScaleInE1ELSQ_1EEEEEENS4_6LayoutINS5_IJNSA_ILi2EEESB_SB_EEENS5_IJSB_NSA_ILi0EEESW_EEEEENS5_IJNS4_10UnderscoreESZ_SZ_EEEEENS4_13SM90_TMA_LOADENS4_14ComposedLayoutINS4_7SwizzleILi3ELi4ELi3EEENS4_18smem_ptr_flag_bitsILi32EEENST_INS5_IJNSA_ILi8EEENSA_ILi32EEEEEENS5_IJS19_SB_EEEEEEEvNS4_8identityES12_S1D_vS1E_EENS_8epilogue10collective6detail29Sm90TmaWarpSpecializedAdapterINS1H_15DefaultEpilogueISJ_SK_SK_NS1G_6thread17LinearCombinationISJ_Li1EffLNS1L_9ScaleType4KindE0ELNS_15FloatRoundStyleE2ESJ_EENS1_15EpilogueDefaultEEEEEvvEEEEvNT_6ParamsE)
        /*0020*/ 	.word	0x00000000
.L_19:


//--------------------- .nv.compat                --------------------------
	.section	.nv.compat,"",@"SHT_CUDA_COMPAT_INFO"
	.align	4
        /*0000*/ 	.byte	0x02, 0x09, 0x01, 0x00, 0x02, 0x02, 0x04, 0x00, 0x02, 0x05, 0x05, 0x00, 0x03, 0x07, 0x01, 0x01
        /*0010*/ 	.byte	0x02, 0x03, 0x01, 0x00, 0x02, 0x06, 0x01, 0x00, 0x04, 0x0b, 0x08, 0x00, 0x00, 0x00, 0x00, 0x00
        /*0020*/ 	.byte	0x00, 0x00, 0x00, 0x00


//--------------------- .nv.info._ZN7cutlass13device_kernelINS_4gemm6kernel13GemmUniversalIN4cute5tupleIJiiiiEEENS1_10collective13CollectiveMmaINS1_34MainloopSm90TmaGmmaWarpSpecializedILi3ENS5_IJNS4_1CILi1EEESB_SB_EEENS1_35KernelTmaWarpSpecializedCooperativeEEENS5_IJNSA_ILi256EEENSA_ILi64EEENSA_ILi128EEEEEENS_10tfloat32_tENS5_IJlSB_lEEESJ_SK_NS4_8TiledMMAINS4_8MMA_AtomIJNS4_4SM904GMMA29MMA_64x64x8_F32TF32TF32_SS_TNILNSO_7ScaleInE1ELSQ_1EEEEEENS4_6LayoutINS5_IJNSA_ILi2EEESB_SB_EEENS5_IJSB_NSA_ILi0EEESW_EEEEENS5_IJNS4_10UnderscoreESZ_SZ_EEEEENS4_13SM90_TMA_LOADENS4_14ComposedLayoutINS4_7SwizzleILi3ELi4ELi3EEENS4_18smem_ptr_flag_bitsILi32EEENST_INS5_IJNSA_ILi8EEENSA_ILi32EEEEEENS5_IJS19_SB_EEEEEEEvNS4_8identityES12_S1D_vS1E_EENS_8epilogue10collective6detail29Sm90TmaWarpSpecializedAdapterINS1H_15DefaultEpilogueISJ_SK_SK_NS1G_6thread17LinearCombinationISJ_Li1EffLNS1L_9ScaleType4KindE0ELNS_15FloatRoundStyleE2ESJ_EENS1_15EpilogueDefaultEEEEEvvEEEEvNT_6ParamsE --------------------------
	.section	.nv.info._ZN7cutlass13device_kernelINS_4gemm6kernel13GemmUniversalIN4cute5tupleIJiiiiEEENS1_10collective13CollectiveMmaINS1_34MainloopSm90TmaGmmaWarpSpecializedILi3ENS5_IJNS4_1CILi1EEESB_SB_EEENS1_35KernelTmaWarpSpecializedCooperativeEEENS5_IJNSA_ILi256EEENSA_ILi64EEENSA_ILi128EEEEEENS_10tfloat32_tENS5_IJlSB_lEEESJ_SK_NS4_8TiledMMAINS4_8MMA_AtomIJNS4_4SM904GMMA29MMA_64x64x8_F32TF32TF32_SS_TNILNSO_7ScaleInE1ELSQ_1EEEEEENS4_6LayoutINS5_IJNSA_ILi2EEESB_SB_EEENS5_IJSB_NSA_ILi0EEESW_EEEEENS5_IJNS4_10UnderscoreESZ_SZ_EEEEENS4_13SM90_TMA_LOADENS4_14ComposedLayoutINS4_7SwizzleILi3ELi4ELi3EEENS4_18smem_ptr_flag_bitsILi32EEENST_INS5_IJNSA_ILi8EEENSA_ILi32EEEEEENS5_IJS19_SB_EEEEEEEvNS4_8identityES12_S1D_vS1E_EENS_8epilogue10collective6detail29Sm90TmaWarpSpecializedAdapterINS1H_15DefaultEpilogueISJ_SK_SK_NS1G_6thread17LinearCombinationISJ_Li1EffLNS1L_9ScaleType4KindE0ELNS_15FloatRoundStyleE2ESJ_EENS1_15EpilogueDefaultEEEEEvvEEEEvNT_6ParamsE,"",@"SHT_CUDA_INFO"
	.sectionflags	@""
	.align	4


	//----- nvinfo : EIATTR_CUDA_API_VERSION
	.align		4
        /*0000*/ 	.byte	0x04, 0x37
        /*0002*/ 	.short	(.L_21 - .L_20)
.L_20:
        /*0004*/ 	.word	0x00000082


	//----- nvinfo : EIATTR_KPARAM_INFO
	.align		4
.L_21:
        /*0008*/ 	.byte	0x04, 0x17
        /*000a*/ 	.short	(.L_23 - .L_22)
.L_22:
        /*000c*/ 	.word	0x00000000
        /*0010*/ 	.short	0x0000
        /*0012*/ 	.short	0x0070
        /*0014*/ 	.byte	0x00, 0xf0, 0x01, 0x10


	//----- nvinfo : EIATTR_SPARSE_MMA_MASK
	.align		4
.L_23:
        /*0018*/ 	.byte	0x03, 0x50
        /*001a*/ 	.short	0x0000


	//----- nvinfo : EIATTR_MAXREG_COUNT
	.align		4
        /*001c*/ 	.byte	0x03, 0x1b
        /*001e*/ 	.short	0x00a8


	//----- nvinfo : EIATTR_NUM_BARRIERS
	.align		4
        /*0020*/ 	.byte	0x02, 0x4c
        /*0022*/ 	.byte	0x01
	.zero		1


	//----- nvinfo : EIATTR_EXTERNS
	.align		4
        /*0024*/ 	.byte	0x04, 0x0f
        /*0026*/ 	.short	(.L_25 - .L_24)


	//   ....[0]....
	.align		4
.L_24:
        /*0028*/ 	.word	index@(__assertfail)


	//----- nvinfo : EIATTR_MERCURY_ISA_VERSION
	.align		4
.L_25:
        /*002c*/ 	.byte	0x03, 0x5f
        /*002e*/ 	.short	0x0101


	//----- nvinfo : EIATTR_INT_WARP_WIDE_INSTR_OFFSETS
	.align		4
        /*0030*/ 	.byte	0x04, 0x31
        /*0032*/ 	.short	(.L_27 - .L_26)


	//   ....[0]....
.L_26:
        /*0034*/ 	.word	0x00000360


	//   ....[1]....
        /*0038*/ 	.word	0x00000370


	//   ....[2]....
        /*003c*/ 	.word	0x000004b0


	//----- nvinfo : EIATTR_COOP_GROUP_MASK_REGIDS
	.align		4
.L_27:
        /*0040*/ 	.byte	0x04, 0x29
        /*0042*/ 	.short	(.L_29 - .L_28)


	//   ....[0]....
.L_28:
        /*0044*/ 	.word	0xffffffff


	//   ....[1]....
        /*0048*/ 	.word	0xffffffff


	//   ....[2]....
        /*004c*/ 	.word	0xffffffff


	//   ....[3]....
        /*0050*/ 	.word	0xffffffff


	//   ....[4]....
        /*0054*/ 	.word	0xffffffff


	//----- nvinfo : EIATTR_COOP_GROUP_INSTR_OFFSETS
	.align		4
.L_29:
        /*0058*/ 	.byte	0x04, 0x28
        /*005a*/ 	.short	(.L_31 - .L_30)


	//   ....[0]....
.L_30:
        /*005c*/ 	.word	0x00000060


	//   ....[1]....
        /*0060*/ 	.word	0x00000070


	//   ....[2]....
        /*0064*/ 	.word	0x00000130


	//   ....[3]....
        /*0068*/ 	.word	0x000002a0


	//   ....[4]....
        /*006c*/ 	.word	0x000011e0


	//----- nvinfo : EIATTR_REG_RECONFIG
	.align		4
.L_31:
        /*0070*/ 	.byte	0x01, 0x54
	.zero		2


	//----- nvinfo : EIATTR_SYSCALL_OFFSETS
	.align		4
        /*0074*/ 	.byte	0x04, 0x46
        /*0076*/ 	.short	(.L_33 - .L_32)


	//   ....[0]....
.L_32:
        /*0078*/ 	.word	0x000013d0


	//----- nvinfo : EIATTR_MBARRIER_INSTR_OFFSETS
	.align		4
.L_33:
        /*007c*/ 	.byte	0x04, 0x39
        /*007e*/ 	.short	(.L_35 - .L_34)


	//   ....[0]....
.L_34:
        /*0080*/ 	.word	0x00000230
        /*0084*/ 	.word	0x000000ff
        /*0088*/ 	.word	0x00000000
        /*008c*/ 	.short	0x0100
        /*008e*/ 	.byte	0x08
	.zero		1


	//   ....[1]....
        /*0090*/ 	.word	0x00000240
        /*0094*/ 	.word	0x000000ff
        /*0098*/ 	.word	0x00000018
        /*009c*/ 	.short	0x0100
        /*009e*/ 	.byte	0x08
	.zero		1


	//   ....[2]....
        /*00a0*/ 	.word	0x00000250
        /*00a4*/ 	.word	0x000000ff
        /*00a8*/ 	.word	0x00000008
        /*00ac*/ 	.short	0x0100
        /*00ae*/ 	.byte	0x08
	.zero		1


	//   ....[3]....
        /*00b0*/ 	.word	0x00000260
        /*00b4*/ 	.word	0x000000ff
        /*00b8*/ 	.word	0x00000020
        /*00bc*/ 	.short	0x0100
        /*00be*/ 	.byte	0x08
	.zero		1


	//   ....[4]....
        /*00c0*/ 	.word	0x00000270
        /*00c4*/ 	.word	0x000000ff
        /*00c8*/ 	.word	0x00000010
        /*00cc*/ 	.short	0x0100
        /*00ce*/ 	.byte	0x08
	.zero		1


	//   ....[5]....
        /*00d0*/ 	.word	0x00000280
        /*00d4*/ 	.word	0x000000ff
        /*00d8*/ 	.word	0x00000028
        /*00dc*/ 	.short	0x0100
        /*00de*/ 	.byte	0x08
	.zero		1


	//   ....[6]....
        /*00e0*/ 	.word	0x00000530
        /*00e4*/ 	.word	0x000000ff
        /*00e8*/ 	.word	0x00000040
        /*00ec*/ 	.short	0x0100
        /*00ee*/ 	.byte	0x08
	.zero		1


	//   ....[7]....
        /*00f0*/ 	.word	0x000005b0
        /*00f4*/ 	.word	0x000000ff
        /*00f8*/ 	.word	0x00000048
        /*00fc*/ 	.short	0x0100
        /*00fe*/ 	.byte	0x08
	.zero		1


	//   ....[8]....
        /*0100*/ 	.word	0x00001450
        /*0104*/ 	.word	0x00000003
        /*0108*/ 	.word	0x00000000
        /*010c*/ 	.short	0x010a
        /*010e*/ 	.byte	0x3f
	.zero		1


	//   ....[9]....
        /*0110*/ 	.word	0x000014b0
        /*0114*/ 	.word	0x00000003
        /*0118*/ 	.word	0x00000000
        /*011c*/ 	.short	0x010a
        /*011e*/ 	.byte	0x3f
	.zero		1


	//   ....[10]....
        /*0120*/ 	.word	0x00002360
        /*0124*/ 	.word	0x000000ff
        /*0128*/ 	.word	0x00000000
        /*012c*/ 	.short	0x010a
        /*012e*/ 	.byte	0x04
	.zero		1


	//   ....[11]....
        /*0130*/ 	.word	0x000023a0
        /*0134*/ 	.word	0x000000ff
        /*0138*/ 	.word	0x00000000
        /*013c*/ 	.short	0x010a
        /*013e*/ 	.byte	0x04
	.zero		1


	//   ....[12]....
        /*0140*/ 	.word	0x00003140
        /*0144*/ 	.word	0x000000ff
        /*0148*/ 	.word	0x00000000
        /*014c*/ 	.short	0x0101
        /*014e*/ 	.byte	0x0b
	.zero		1


	//   ....[13]....
        /*0150*/ 	.word	0x00003320
        /*0154*/ 	.word	0x000000ff
        /*0158*/ 	.word	0x00000000
        /*015c*/ 	.short	0x0101
        /*015e*/ 	.byte	0x06
	.zero		1


	//   ....[14]....
        /*0160*/ 	.word	0x00008d20
        /*0164*/ 	.word	0x0000000e
        /*0168*/ 	.word	0x00000018
        /*016c*/ 	.short	0x010a
        /*016e*/ 	.byte	0x3f
	.zero		1


	//   ....[15]....
        /*0170*/ 	.word	0x000092d0
        /*0174*/ 	.word	0x00000006
        /*0178*/ 	.word	0x00000048
        /*017c*/ 	.short	0x0101
        /*017e*/ 	.byte	0x3f
	.zero		1


	//   ....[16]....
        /*0180*/ 	.word	0x000099f0
        /*0184*/ 	.word	0x00000007
        /*0188*/ 	.word	0x00000000
        /*018c*/ 	.short	0x010a
        /*018e*/ 	.byte	0x3f
	.zero		1


	//   ....[17]....
        /*0190*/ 	.word	0x00009a70
        /*0194*/ 	.word	0x00000009
        /*0198*/ 	.word	0x00000000
        /*019c*/ 	.short	0x010a
        /*019e*/ 	.byte	0x3f
	.zero		1


	//   ....[18]....
        /*01a0*/ 	.word	0x00009b00
        /*01a4*/ 	.word	0x00000003
        /*01a8*/ 	.word	0x00000000
        /*01ac*/ 	.short	0x010a
        /*01ae*/ 	.byte	0x3f
	.zero		1


	//   ....[19]....
        /*01b0*/ 	.word	0x00009b60
        /*01b4*/ 	.word	0x00000003
        /*01b8*/ 	.word	0x00000000
        /*01bc*/ 	.short	0x010a
        /*01be*/ 	.byte	0x3f
	.zero		1


	//   ....[20]....
        /*01c0*/ 	.word	0x00009bc0
        /*01c4*/ 	.word	0x00000004
        /*01c8*/ 	.word	0x00000000
        /*01cc*/ 	.short	0x010a
        /*01ce*/ 	.byte	0x3f
	.zero		1


	//   ....[21]....
        /*01d0*/ 	.word	0x00009c90
        /*01d4*/ 	.word	0x0000000e
        /*01d8*/ 	.word	0x00000018
        /*01dc*/ 	.short	0x010a
        /*01de*/ 	.byte	0x3f
	.zero		1


	//   ....[22]....
        /*01e0*/ 	.word	0x00009d60
        /*01e4*/ 	.word	0x00000007
        /*01e8*/ 	.word	0x00000000
        /*01ec*/ 	.short	0x010a
        /*01ee*/ 	.byte	0x3f
	.zero		1


	//   ....[23]....
        /*01f0*/ 	.word	0x00009db0
        /*01f4*/ 	.word	0x00000009
        /*01f8*/ 	.word	0x00000000
        /*01fc*/ 	.short	0x010a
        /*01fe*/ 	.byte	0x3f
	.zero		1


	//----- nvinfo : EIATTR_NUM_MBARRIERS
	.align		4
.L_35:
        /*0200*/ 	.byte	0x03, 0x38
        /*0202*/ 	.short	0x0008


	//----- nvinfo : EIATTR_EXIT_INSTR_OFFSETS
	.align		4
        /*0204*/ 	.byte	0x04, 0x1c
        /*0206*/ 	.short	(.L_37 - .L_36)


	//   ....[0]....
.L_36:
        /*0208*/ 	.word	0x00000650


	//   ....[1]....
        /*020c*/ 	.word	0x00000f20


	//   ....[2]....
        /*0210*/ 	.word	0x00008400


	//   ....[3]....
        /*0214*/ 	.word	0x00008a30


	//   ....[4]....
        /*0218*/ 	.word	0x00009b50


	//----- nvinfo : EIATTR_MAX_THREADS
	.align		4
.L_37:
        /*021c*/ 	.byte	0x04, 0x05
        /*021e*/ 	.short	(.L_39 - .L_38)
.L_38:
        /*0220*/ 	.word	0x00000180
        /*0224*/ 	.word	0x00000001
        /*0228*/ 	.word	0x00000001


	//----- nvinfo : EIATTR_CRS_STACK_SIZE
	.align		4
.L_39:
        /*022c*/ 	.byte	0x04, 0x1e
        /*022e*/ 	.short	(.L_41 - .L_40)
.L_40:
        /*0230*/ 	.word	0x00000000


	//----- nvinfo : EIATTR_CBANK_PARAM_SIZE
	.align		4
.L_41:
        /*0234*/ 	.byte	0x03, 0x19
        /*0236*/ 	.short	0x0470


	//----- nvinfo : EIATTR_PARAM_CBANK
	.align		4
        /*0238*/ 	.byte	0x04, 0x0a
        /*023a*/ 	.short	(.L_43 - .L_42)
	.align		4
.L_42:
        /*023c*/ 	.word	index@(.nv.constant0._ZN7cutlass13device_kernelINS_4gemm6kernel13GemmUniversalIN4cute5tupleIJiiiiEEENS1_10collective13CollectiveMmaINS1_34MainloopSm90TmaGmmaWarpSpecializedILi3ENS5_IJNS4_1CILi1EEESB_SB_EEENS1_35KernelTmaWarpSpecializedCooperativeEEENS5_IJNSA_ILi256EEENSA_ILi64EEENSA_ILi128EEEEEENS_10tfloat32_tENS5_IJlSB_lEEESJ_SK_NS4_8TiledMMAINS4_8MMA_AtomIJNS4_4SM904GMMA29MMA_64x64x8_F32TF32TF32_SS_TNILNSO_7ScaleInE1ELSQ_1EEEEEENS4_6LayoutINS5_IJNSA_ILi2EEESB_SB_EEENS5_IJSB_NSA_ILi0EEESW_EEEEENS5_IJNS4_10UnderscoreESZ_SZ_EEEEENS4_13SM90_TMA_LOADENS4_14ComposedLayoutINS4_7SwizzleILi3ELi4ELi3EEENS4_18smem_ptr_flag_bitsILi32EEENST_INS5_IJNSA_ILi8EEENSA_ILi32EEEEEENS5_IJS19_SB_EEEEEEEvNS4_8identityES12_S1D_vS1E_EENS_8epilogue10collective6detail29Sm90TmaWarpSpecializedAdapterINS1H_15DefaultEpilogueISJ_SK_SK_NS1G_6thread17LinearCombinationISJ_Li1EffLNS1L_9ScaleType4KindE0ELNS_15FloatRoundStyleE2ESJ_EENS1_15EpilogueDefaultEEEEEvvEEEEvNT_6ParamsE)
        /*0240*/ 	.short	0x0210
        /*0242*/ 	.short	0x0470


	//----- nvinfo : EIATTR_SW_WAR
	.align		4
.L_43:
        /*0244*/ 	.byte	0x04, 0x36
        /*0246*/ 	.short	(.L_45 - .L_44)
.L_44:
        /*0248*/ 	.word	0x00000008
.L_45:


//--------------------- .nv.callgraph             --------------------------
	.section	.nv.callgraph,"",@"SHT_CUDA_CALLGRAPH"
	.align	4
	.sectionentsize	8
	.align		4
        /*0000*/ 	.word	0x00000000
	.align		4
        /*0004*/ 	.word	0xffffffff
	.align		4
        /*0008*/ 	.word	index@(_ZN7cutlass13device_kernelINS_4gemm6kernel13GemmUniversalIN4cute5tupleIJiiiiEEENS1_10collective13CollectiveMmaINS1_34MainloopSm90TmaGmmaWarpSpecializedILi3ENS5_IJNS4_1CILi1EEESB_SB_EEENS1_35KernelTmaWarpSpecializedCooperativeEEENS5_IJNSA_ILi256EEENSA_ILi64EEENSA_ILi128EEEEEENS_10tfloat32_tENS5_IJlSB_lEEESJ_SK_NS4_8TiledMMAINS4_8MMA_AtomIJNS4_4SM904GMMA29MMA_64x64x8_F32TF32TF32_SS_TNILNSO_7ScaleInE1ELSQ_1EEEEEENS4_6LayoutINS5_IJNSA_ILi2EEESB_SB_EEENS5_IJSB_NSA_ILi0EEESW_EEEEENS5_IJNS4_10UnderscoreESZ_SZ_EEEEENS4_13SM90_TMA_LOADENS4_14ComposedLayoutINS4_7SwizzleILi3ELi4ELi3EEENS4_18smem_ptr_flag_bitsILi32EEENST_INS5_IJNSA_ILi8EEENSA_ILi32EEEEEENS5_IJS19_SB_EEEEEEEvNS4_8identityES12_S1D_vS1E_EENS_8epilogue10collective6detail29Sm90TmaWarpSpecializedAdapterINS1H_15DefaultEpilogueISJ_SK_SK_NS1G_6thread17LinearCombinationISJ_Li1EffLNS1L_9ScaleType4KindE0ELNS_15FloatRoundStyleE2ESJ_EENS1_15EpilogueDefaultEEEEEvvEEEEvNT_6ParamsE)
	.align		4
        /*000c*/ 	.word	index@(__assertfail)
	.align		4
        /*0010*/ 	.word	0x00000000
	.align		4
        /*0014*/ 	.word	0xfffffffe
	.align		4
        /*0018*/ 	.word	0x00000000
	.align		4
        /*001c*/ 	.word	0xfffffffd
	.align		4
        /*0020*/ 	.word	0x00000000
	.align		4
        /*0024*/ 	.word	0xfffffffc


//--------------------- .nv.constant4             --------------------------
	.section	.nv.constant4,"a",@progbits
	.align	8
	.align		8
.nv.constant4:
        /*0000*/ 	.dword	__assertfail
	.align		8
        /*0008*/ 	.dword	__unnamed_1
	.align		8
        /*0010*/ 	.dword	_ZN40_INTERNAL_eab6c5ef_4_k_cu_dbf70b62_228504cuda3std3__45__cpo5beginE
	.align		8
        /*0018*/ 	.dword	_ZN40_INTERNAL_eab6c5ef_4_k_cu_dbf70b62_228504cuda3std3__45__cpo3endE
	.align		8
        /*0020*/ 	.dword	_ZN40_INTERNAL_eab6c5ef_4_k_cu_dbf70b62_228504cuda3std3__45__cpo6cbeginE
	.align		8
        /*0028*/ 	.dword	_ZN40_INTERNAL_eab6c5ef_4_k_cu_dbf70b62_228504cuda3std3__45__cpo4cendE
	.align		8
        /*0030*/ 	.dword	_ZN40_INTERNAL_eab6c5ef_4_k_cu_dbf70b62_228504cuda3std3__442_GLOBAL__N__eab6c5ef_4_k_cu_dbf70b62_228506ignoreE
	.align		8
        /*0038*/ 	.dword	_ZN40_INTERNAL_eab6c5ef_4_k_cu_dbf70b62_228504cuda3std3__419piecewise_constructE
	.align		8
        /*0040*/ 	.dword	_ZN40_INTERNAL_eab6c5ef_4_k_cu_dbf70b62_228504cuda3std3__48in_placeE
	.align		8
        /*0048*/ 	.dword	_ZN40_INTERNAL_eab6c5ef_4_k_cu_dbf70b62_228504cuda3std6ranges3__45__cpo4swapE
	.align		8
        /*0050*/ 	.dword	_ZN40_INTERNAL_eab6c5ef_4_k_cu_dbf70b62_228504cuda3std6ranges3__45__cpo9iter_moveE
	.align		8
        /*0058*/ 	.dword	_ZN40_INTERNAL_eab6c5ef_4_k_cu_dbf70b62_228504cute7productE
	.align		8
        /*0060*/ 	.dword	_ZN40_INTERNAL_eab6c5ef_4_k_cu_dbf70b62_228504cute1_E
	.align		8
        /*0068*/ 	.dword	$str$22
	.align		8
        /*0070*/ 	.dword	$str$23


//--------------------- .text._ZN7cutlass13device_kernelINS_4gemm6kernel13GemmUniversalIN4cute5tupleIJiiiiEEENS1_10collective13CollectiveMmaINS1_34MainloopSm90TmaGmmaWarpSpecializedILi3ENS5_IJNS4_1CILi1EEESB_SB_EEENS1_35KernelTmaWarpSpecializedCooperativeEEENS5_IJNSA_ILi256EEENSA_ILi64EEENSA_ILi128EEEEEENS_10tfloat32_tENS5_IJlSB_lEEESJ_SK_NS4_8TiledMMAINS4_8MMA_AtomIJNS4_4SM904GMMA29MMA_64x64x8_F32TF32TF32_SS_TNILNSO_7ScaleInE1ELSQ_1EEEEEENS4_6LayoutINS5_IJNSA_ILi2EEESB_SB_EEENS5_IJSB_NSA_ILi0EEESW_EEEEENS5_IJNS4_10UnderscoreESZ_SZ_EEEEENS4_13SM90_TMA_LOADENS4_14ComposedLayoutINS4_7SwizzleILi3ELi4ELi3EEENS4_18smem_ptr_flag_bitsILi32EEENST_INS5_IJNSA_ILi8EEENSA_ILi32EEEEEENS5_IJS19_SB_EEEEEEEvNS4_8identityES12_S1D_vS1E_EENS_8epilogue10collective6detail29Sm90TmaWarpSpecializedAdapterINS1H_15DefaultEpilogueISJ_SK_SK_NS1G_6thread17LinearCombinationISJ_Li1EffLNS1L_9ScaleType4KindE0ELNS_15FloatRoundStyleE2ESJ_EENS1_15EpilogueDefaultEEEEEvvEEEEvNT_6ParamsE --------------------------
	.section	.text._ZN7cutlass13device_kernelINS_4gemm6kernel13GemmUniversalIN4cute5tupleIJiiiiEEENS1_10collective13CollectiveMmaINS1_34MainloopSm90TmaGmmaWarpSpecializedILi3ENS5_IJNS4_1CILi1EEESB_SB_EEENS1_35KernelTmaWarpSpecializedCooperativeEEENS5_IJNSA_ILi256EEENSA_ILi64EEENSA_ILi128EEEEEENS_10tfloat32_tENS5_IJlSB_lEEESJ_SK_NS4_8TiledMMAINS4_8MMA_AtomIJNS4_4SM904GMMA29MMA_64x64x8_F32TF32TF32_SS_TNILNSO_7ScaleInE1ELSQ_1EEEEEENS4_6LayoutINS5_IJNSA_ILi2EEESB_SB_EEENS5_IJSB_NSA_ILi0EEESW_EEEEENS5_IJNS4_10UnderscoreESZ_SZ_EEEEENS4_13SM90_TMA_LOADENS4_14ComposedLayoutINS4_7SwizzleILi3ELi4ELi3EEENS4_18smem_ptr_flag_bitsILi32EEENST_INS5_IJNSA_ILi8EEENSA_ILi32EEEEEENS5_IJS19_SB_EEEEEEEvNS4_8identityES12_S1D_vS1E_EENS_8epilogue10collective6detail29Sm90TmaWarpSpecializedAdapterINS1H_15DefaultEpilogueISJ_SK_SK_NS1G_6thread17LinearCombinationISJ_Li1EffLNS1L_9ScaleType4KindE0ELNS_15FloatRoundStyleE2ESJ_EENS1_15EpilogueDefaultEEEEEvvEEEEvNT_6ParamsE,"ax",@progbits
	.align	128
.text._ZN7cutlass13device_kernelINS_4gemm6kernel13GemmUniversalIN4cute5tupleIJiiiiEEENS1_10collective13CollectiveMmaINS1_34MainloopSm90TmaGmmaWarpSpecializedILi3ENS5_IJNS4_1CILi1EEESB_SB_EEENS1_35KernelTmaWarpSpecializedCooperativeEEENS5_IJNSA_ILi256EEENSA_ILi64EEENSA_ILi128EEEEEENS_10tfloat32_tENS5_IJlSB_lEEESJ_SK_NS4_8TiledMMAINS4_8MMA_AtomIJNS4_4SM904GMMA29MMA_64x64x8_F32TF32TF32_SS_TNILNSO_7ScaleInE1ELSQ_1EEEEEENS4_6LayoutINS5_IJNSA_ILi2EEESB_SB_EEENS5_IJSB_NSA_ILi0EEESW_EEEEENS5_IJNS4_10UnderscoreESZ_SZ_EEEEENS4_13SM90_TMA_LOADENS4_14ComposedLayoutINS4_7SwizzleILi3ELi4ELi3EEENS4_18smem_ptr_flag_bitsILi32EEENST_INS5_IJNSA_ILi8EEENSA_ILi32EEEEEENS5_IJS19_SB_EEEEEEEvNS4_8identityES12_S1D_vS1E_EENS_8epilogue10collective6detail29Sm90TmaWarpSpecializedAdapterINS1H_15DefaultEpilogueISJ_SK_SK_NS1G_6thread17LinearCombinationISJ_Li1EffLNS1L_9ScaleType4KindE0ELNS_15FloatRoundStyleE2ESJ_EENS1_15EpilogueDefaultEEEEEvvEEEEvNT_6ParamsE:
        .type           _ZN7cutlass13device_kernelINS_4gemm6kernel13GemmUniversalIN4cute5tupleIJiiiiEEENS1_10collective13CollectiveMmaINS1_34MainloopSm90TmaGmmaWarpSpecializedILi3ENS5_IJNS4_1CILi1EEESB_SB_EEENS1_35KernelTmaWarpSpecializedCooperativeEEENS5_IJNSA_ILi256EEENSA_ILi64EEENSA_ILi128EEEEEENS_10tfloat32_tENS5_IJlSB_lEEESJ_SK_NS4_8TiledMMAINS4_8MMA_AtomIJNS4_4SM904GMMA29MMA_64x64x8_F32TF32TF32_SS_TNILNSO_7ScaleInE1ELSQ_1EEEEEENS4_6LayoutINS5_IJNSA_ILi2EEESB_SB_EEENS5_IJSB_NSA_ILi0EEESW_EEEEENS5_IJNS4_10UnderscoreESZ_SZ_EEEEENS4_13SM90_TMA_LOADENS4_14ComposedLayoutINS4_7SwizzleILi3ELi4ELi3EEENS4_18smem_ptr_flag_bitsILi32EEENST_INS5_IJNSA_ILi8EEENSA_ILi32EEEEEENS5_IJS19_SB_EEEEEEEvNS4_8identityES12_S1D_vS1E_EENS_8epilogue10collective6detail29Sm90TmaWarpSpecializedAdapterINS1H_15DefaultEpilogueISJ_SK_SK_NS1G_6thread17LinearCombinationISJ_Li1EffLNS1L_9ScaleType4KindE0ELNS_15FloatRoundStyleE2ESJ_EENS1_15EpilogueDefaultEEEEEvvEEEEvNT_6ParamsE,@function
        .size           _ZN7cutlass13device_kernelINS_4gemm6kernel13GemmUniversalIN4cute5tupleIJiiiiEEENS1_10collective13CollectiveMmaINS1_34MainloopSm90TmaGmmaWarpSpecializedILi3ENS5_IJNS4_1CILi1EEESB_SB_EEENS1_35KernelTmaWarpSpecializedCooperativeEEENS5_IJNSA_ILi256EEENSA_ILi64EEENSA_ILi128EEEEEENS_10tfloat32_tENS5_IJlSB_lEEESJ_SK_NS4_8TiledMMAINS4_8MMA_AtomIJNS4_4SM904GMMA29MMA_64x64x8_F32TF32TF32_SS_TNILNSO_7ScaleInE1ELSQ_1EEEEEENS4_6LayoutINS5_IJNSA_ILi2EEESB_SB_EEENS5_IJSB_NSA_ILi0EEESW_EEEEENS5_IJNS4_10UnderscoreESZ_SZ_EEEEENS4_13SM90_TMA_LOADENS4_14ComposedLayoutINS4_7SwizzleILi3ELi4ELi3EEENS4_18smem_ptr_flag_bitsILi32EEENST_INS5_IJNSA_ILi8EEENSA_ILi32EEEEEENS5_IJS19_SB_EEEEEEEvNS4_8identityES12_S1D_vS1E_EENS_8epilogue10collective6detail29Sm90TmaWarpSpecializedAdapterINS1H_15DefaultEpilogueISJ_SK_SK_NS1G_6thread17LinearCombinationISJ_Li1EffLNS1L_9ScaleType4KindE0ELNS_15FloatRoundStyleE2ESJ_EENS1_15EpilogueDefaultEEEEEvvEEEEvNT_6ParamsE,(.L_x_190 - _ZN7cutlass13device_kernelINS_4gemm6kernel13GemmUniversalIN4cute5tupleIJiiiiEEENS1_10collective13CollectiveMmaINS1_34MainloopSm90TmaGmmaWarpSpecializedILi3ENS5_IJNS4_1CILi1EEESB_SB_EEENS1_35KernelTmaWarpSpecializedCooperativeEEENS5_IJNSA_ILi256EEENSA_ILi64EEENSA_ILi128EEEEEENS_10tfloat32_tENS5_IJlSB_lEEESJ_SK_NS4_8TiledMMAINS4_8MMA_AtomIJNS4_4SM904GMMA29MMA_64x64x8_F32TF32TF32_SS_TNILNSO_7ScaleInE1ELSQ_1EEEEEENS4_6LayoutINS5_IJNSA_ILi2EEESB_SB_EEENS5_IJSB_NSA_ILi0EEESW_EEEEENS5_IJNS4_10UnderscoreESZ_SZ_EEEEENS4_13SM90_TMA_LOADENS4_14ComposedLayoutINS4_7SwizzleILi3ELi4ELi3EEENS4_18smem_ptr_flag_bitsILi32EEENST_INS5_IJNSA_ILi8EEENSA_ILi32EEEEEENS5_IJS19_SB_EEEEEEEvNS4_8identityES12_S1D_vS1E_EENS_8epilogue10collective6detail29Sm90TmaWarpSpecializedAdapterINS1H_15DefaultEpilogueISJ_SK_SK_NS1G_6thread17LinearCombinationISJ_Li1EffLNS1L_9ScaleType4KindE0ELNS_15FloatRoundStyleE2ESJ_EENS1_15EpilogueDefaultEEEEEvvEEEEvNT_6ParamsE)
        .other          _ZN7cutlass13device_kernelINS_4gemm6kernel13GemmUniversalIN4cute5tupleIJiiiiEEENS1_10collective13CollectiveMmaINS1_34MainloopSm90TmaGmmaWarpSpecializedILi3ENS5_IJNS4_1CILi1EEESB_SB_EEENS1_35KernelTmaWarpSpecializedCooperativeEEENS5_IJNSA_ILi256EEENSA_ILi64EEENSA_ILi128EEEEEENS_10tfloat32_tENS5_IJlSB_lEEESJ_SK_NS4_8TiledMMAINS4_8MMA_AtomIJNS4_4SM904GMMA29MMA_64x64x8_F32TF32TF32_SS_TNILNSO_7ScaleInE1ELSQ_1EEEEEENS4_6LayoutINS5_IJNSA_ILi2EEESB_SB_EEENS5_IJSB_NSA_ILi0EEESW_EEEEENS5_IJNS4_10UnderscoreESZ_SZ_EEEEENS4_13SM90_TMA_LOADENS4_14ComposedLayoutINS4_7SwizzleILi3ELi4ELi3EEENS4_18smem_ptr_flag_bitsILi32EEENST_INS5_IJNSA_ILi8EEENSA_ILi32EEEEEENS5_IJS19_SB_EEEEEEEvNS4_8identityES12_S1D_vS1E_EENS_8epilogue10collective6detail29Sm90TmaWarpSpecializedAdapterINS1H_15DefaultEpilogueISJ_SK_SK_NS1G_6thread17LinearCombinationISJ_Li1EffLNS1L_9ScaleType4KindE0ELNS_15FloatRoundStyleE2ESJ_EENS1_15EpilogueDefaultEEEEEvvEEEEvNT_6ParamsE,@"STO_CUDA_ENTRY STV_DEFAULT"
_ZN7cutlass13device_kernelINS_4gemm6kernel13GemmUniversalIN4cute5tupleIJiiiiEEENS1_10collective13CollectiveMmaINS1_34MainloopSm90TmaGmmaWarpSpecializedILi3ENS5_IJNS4_1CILi1EEESB_SB_EEENS1_35KernelTmaWarpSpecializedCooperativeEEENS5_IJNSA_ILi256EEENSA_ILi64EEENSA_ILi128EEEEEENS_10tfloat32_tENS5_IJlSB_lEEESJ_SK_NS4_8TiledMMAINS4_8MMA_AtomIJNS4_4SM904GMMA29MMA_64x64x8_F32TF32TF32_SS_TNILNSO_7ScaleInE1ELSQ_1EEEEEENS4_6LayoutINS5_IJNSA_ILi2EEESB_SB_EEENS5_IJSB_NSA_ILi0EEESW_EEEEENS5_IJNS4_10UnderscoreESZ_SZ_EEEEENS4_13SM90_TMA_LOADENS4_14ComposedLayoutINS4_7SwizzleILi3ELi4ELi3EEENS4_18smem_ptr_flag_bitsILi32EEENST_INS5_IJNSA_ILi8EEENSA_ILi32EEEEEENS5_IJS19_SB_EEEEEEEvNS4_8identityES12_S1D_vS1E_EENS_8epilogue10collective6detail29Sm90TmaWarpSpecializedAdapterINS1H_15DefaultEpilogueISJ_SK_SK_NS1G_6thread17LinearCombinationISJ_Li1EffLNS1L_9ScaleType4KindE0ELNS_15FloatRoundStyleE2ESJ_EENS1_15EpilogueDefaultEEEEEvvEEEEvNT_6ParamsE:
[----:B------:R-:W0:Y:S01]  /*0000*/  LDC R1, c[0x0][0x28] ;  /* 0x00000a00ff017b82 */ /* 0x000e220000000800 */
[----:B------:R-:W1:Y:S01]  /*0010*/  S2R R3, SR_TID.X ;  /* 0x0000000000037919 */ /* 0x000e620000002100 */
[----:B------:R-:W-:Y:S01]  /*0020*/  ELECT P0, URZ, PT ;  /* 0x00000000003f782f */ /* 0x000fe20003800000 */
[----:B------:R-:W-:Y:S01]  /*0030*/  BSSY B0, `(.L_x_0) ;  /* 0x000000f000007945 */ /* 0x000fe20003800000 */
[--C-:B-1----:R-:W-:Y:S02]  /*0040*/  SHF.R.U32.HI R0, RZ, 0x5, R3.reuse ;  /* 0x00000005ff007819 */ /* 0x102fe40000011603 */
[----:B------:R-:W-:-:S03]  /*0050*/  SHF.R.U32.HI R14, RZ, 0x7, R3 ;  /* 0x00000007ff0e7819 */ /* 0x000fc60000011603 */
[----:B------:R-:W1:Y:S04]  /*0060*/  SHFL.IDX PT, R4, R0, RZ, 0x1f ;  /* 0x00001fff00047589 */ /* 0x000e6800000e0000 */
[----:B------:R2:W3:Y:S01]  /*0070*/  SHFL.IDX PT, R10, R14, RZ, 0x1f ;  /* 0x00001fff0e0a7589 */ /* 0x0004e200000e0000 */
[----:B-1----:R-:W-:-:S13]  /*0080*/  ISETP.NE.OR P0, PT, R4, RZ, !P0 ;  /* 0x000000ff0400720c */ /* 0x002fda0004705670 */
[----:B0-23--:R-:W-:Y:S05]  /*0090*/  @P0 BRA `(.L_x_1) ;  /* 0x0000000000200947 */ /* 0x00dfea0003800000 */
[----:B------:R-:W-:Y:S02]  /*00a0*/  ULDC.64 UR4, c[0x0][0x198] ;  /* 0x0000660000047ab9 */ /* 0x000fe40000000a00 */
[----:B------:R-:W-:Y:S02]  /*00b0*/  UIADD3 UR6, UP0, UR4, 0xf0, URZ ;  /* 0x000000f004067890 */ /* 0x000fe4000ff1e03f */
[----:B------:R-:W-:Y:S02]  /*00c0*/  UIADD3 UR4, UP1, UR4, 0x1f0, URZ ;  /* 0x000001f004047890 */ /* 0x000fe4000ff3e03f */
[----:B------:R-:W-:Y:S02]  /*00d0*/  UIADD3.X UR7, URZ, UR5, URZ, UP0, !UPT ;  /* 0x000000053f077290 */ /* 0x000fe400087fe43f */
[----:B------:R-:W-:-:S07]  /*00e0*/  UIADD3.X UR5, URZ, UR5, URZ, UP1, !UPT ;  /* 0x000000053f057290 */ /* 0x000fce0008ffe43f */
[----:B------:R0:W-:Y:S02]  /*00f0*/  UTMACCTL.PF [UR6] ;  /* 0x00000000060079b9 */ /* 0x0001e40008040000 */
[----:B------:R0:W-:Y:S02]  /*0100*/  UTMACCTL.PF [UR4] ;  /* 0x00000000040079b9 */ /* 0x0001e40008040000 */
[----:B0-----:R-:W-:Y:S01]  /*0110*/  NOP ;  /* 0x0000000000007918 */ /* 0x001fe20000000000 */
.L_x_1:
[----:B------:R-:W-:Y:S05]  /*0120*/  BSYNC B0 ;  /* 0x0000000000007941 */ /* 0x000fea0003800000 */
.L_x_0:
[----:B------:R-:W0:Y:S02]  /*0130*/  SHFL.IDX PT, R2, R0, RZ, 0x1f ;  /* 0x00001fff00027589 */ /* 0x000e2400000e0000 */
[----:B0-----:R-:W-:-:S13]  /*0140*/  ISETP.NE.AND P0, PT, R2, RZ, PT ;  /* 0x000000ff0200720c */ /* 0x001fda0003f05270 */
[----:B------:R-:W-:Y:S05]  /*0150*/  @P0 BRA `(.L_x_2) ;  /* 0x0000000000500947 */ /* 0x000fea0003800000 */
[----:B------:R-:W0:Y:S01]  /*0160*/  S2UR UR8, SR_CgaCtaId ;  /* 0x00000000000879c3 */ /* 0x000e220000008800 */
[----:B------:R-:W-:Y:S01]  /*0170*/  UMOV UR4, 0x400 ;  /* 0x0000040000047882 */ /* 0x000fe20000000000 */
[----:B------:R-:W-:Y:S01]  /*0180*/  UMOV UR5, 0x1 ;  /* 0x0000000100057882 */ /* 0x000fe20000000000 */
[----:B------:R-:W-:Y:S01]  /*0190*/  UMOV UR6, 0x100 ;  /* 0x0000010000067882 */ /* 0x000fe20000000000 */
[----:B------:R-:W-:Y:S01]  /*01a0*/  ELECT P0, URZ, PT ;  /* 0x00000000003f782f */ /* 0x000fe20003800000 */
[----:B------:R-:W-:-:S04]  /*01b0*/  UIADD3 UR6, -UR6, 0x100000, URZ ;  /* 0x0010000006067890 */ /* 0x000fc8000fffe13f */
[----:B------:R-:W-:Y:S02]  /*01c0*/  USHF.L.U32 UR7, UR6, 0xb, URZ ;  /* 0x0000000b06077899 */ /* 0x000fe4000800063f */
[----:B------:R-:W-:Y:S02]  /*01d0*/  USHF.L.U32 UR6, UR6, 0x1, URZ ;  /* 0x0000000106067899 */ /* 0x000fe4000800063f */
[----:B0-----:R-:W-:Y:S02]  /*01e0*/  ULEA UR8, UR8, UR4, 0x18 ;  /* 0x0000000408087291 */ /* 0x001fe4000f8ec03f */
[----:B------:R-:W-:-:S04]  /*01f0*/  UIADD3 UR4, -UR5, 0x100000, URZ ;  /* 0x0010000005047890 */ /* 0x000fc8000fffe13f */
[----:B------:R-:W-:Y:S02]  /*0200*/  USHF.L.U32 UR5, UR4, 0xb, URZ ;  /* 0x0000000b04057899 */ /* 0x000fe4000800063f */
[----:B------:R-:W-:Y:S01]  /*0210*/  USHF.L.U32 UR4, UR4, 0x1, URZ ;  /* 0x0000000104047899 */ /* 0x000fe2000800063f */
[----:B------:R-:W0:Y:S11]  /*0220*/  FENCE.VIEW.ASYNC.S ;  /* 0x00000000000073c6 */ /* 0x000e360000000000 */
[----:B0-----:R0:W1:Y:S01]  /*0230*/  SYNCS.EXCH.64 URZ, [UR8], UR4 ;  /* 0x00000004083f75b2 */ /* 0x0010620008000100 */
[----:B------:R0:W2:Y:S01]  /*0240*/  SYNCS.EXCH.64 URZ, [UR8+0x18], UR6 ;  /* 0x00001806083f75b2 */ /* 0x0000a20008000100 */
[----:B------:R0:W3:Y:S01]  /*0250*/  SYNCS.EXCH.64 URZ, [UR8+0x8], UR4 ;  /* 0x00000804083f75b2 */ /* 0x0000e20008000100 */
[----:B------:R0:W4:Y:S01]  /*0260*/  SYNCS.EXCH.64 URZ, [UR8+0x20], UR6 ;  /* 0x00002006083f75b2 */ /* 0x0001220008000100 */
[----:B------:R0:W0:Y:S01]  /*0270*/  SYNCS.EXCH.64 URZ, [UR8+0x10], UR4 ;  /* 0x00001004083f75b2 */ /* 0x0000220008000100 */
[----:B------:R0:W0:Y:S01]  /*0280*/  SYNCS.EXCH.64 URZ, [UR8+0x28], UR6 ;  /* 0x00002806083f75b2 */ /* 0x0000220008000100 */
[----:B------:R-:W-:Y:S01]  /*0290*/  NOP ;  /* 0x0000000000007918 */ /* 0x000fe20000000000 */
.L_x_2:
[----:B------:R-:W5:Y:S01]  /*02a0*/  SHFL.IDX PT, R0, R0, RZ, 0x1f ;  /* 0x00001fff00007589 */ /* 0x000f6200000e0000 */
[----:B------:R-:W1:Y:S01]  /*02b0*/  LDC R2, c[0x0][0x65c] ;  /* 0x00019700ff027b82 */ /* 0x000e620000000800 */
[----:B------:R-:W-:Y:S02]  /*02c0*/  ELECT P0, URZ, PT ;  /* 0x00000000003f782f */ /* 0x000fe40003800000 */
[----:B------:R-:W-:Y:S01]  /*02d0*/  LOP3.LUT R7, R7, 0xfffff7ff, RZ, 0xc0, !PT ;  /* 0xfffff7ff07077812 */ /* 0x000fe200078ec0ff */
[----:B------:R-:W2:Y:S01]  /*02e0*/  S2R R5, SR_CTAID.Y ;  /* 0x0000000000057919 */ /* 0x000ea20000002600 */
[----:B0-----:R-:W-:Y:S01]  /*02f0*/  UMOV UR4, 0x20 ;  /* 0x0000002000047882 */ /* 0x001fe20000000000 */
[----:B------:R-:W-:Y:S01]  /*0300*/  NOP ;  /* 0x0000000000007918 */ /* 0x000fe20000000000 */
[----:B------:R-:W-:Y:S01]  /*0310*/  ISETP.NE.AND P2, PT, R10, RZ, PT ;  /* 0x000000ff0a00720c */ /* 0x000fe20003f45270 */
[----:B------:R-:W0:Y:S01]  /*0320*/  S2R R6, SR_CTAID.X ;  /* 0x0000000000067919 */ /* 0x000e220000002500 */
[----:B------:R-:W-:Y:S01]  /*0330*/  NOP ;  /* 0x0000000000007918 */ /* 0x000fe20000000000 */
[----:B-----5:R-:W-:-:S02]  /*0340*/  ISETP.NE.OR P0, PT, R0, RZ, !P0 ;  /* 0x000000ff0000720c */ /* 0x020fc40004705670 */
[----:B-1----:R-:W-:-:S11]  /*0350*/  ISETP.NE.AND P3, PT, R2, 0x1, PT ;  /* 0x000000010200780c */ /* 0x002fd60003f65270 */
[----:B------:R-:W-:Y:S01]  /*0360*/  VOTEU.ALL UP0, P0 ;  /* 0x00000000003f7886 */ /* 0x000fe20000000000 */
[----:B------:R-:W-:Y:S01]  /*0370*/  VOTEU.ALL UP1, P0 ;  /* 0x00000000003f7886 */ /* 0x000fe20000020000 */
[----:B------:R-:W-:Y:S01]  /*0380*/  @P3 LOP3.LUT R7, R7, 0x800, RZ, 0xfc, !PT ;  /* 0x0000080007073812 */ /* 0x000fe200078efcff */
[----:B------:R-:W0:Y:S01]  /*0390*/  @P3 LDC R17, c[0x0][0x10] ;  /* 0x00000400ff113b82 */ /* 0x000e220000000800 */
[----:B------:R-:W-:Y:S01]  /*03a0*/  SHF.R.S32.HI R7, RZ, 0x1f, R4 ;  /* 0x0000001fff077819 */ /* 0x000fe20000011404 */
[----:B------:R-:W-:Y:S01]  /*03b0*/  @!UP0 UMOV UR6, 0x400 ;  /* 0x0000040000068882 */ /* 0x000fe20000000000 */
[----:B------:R-:W-:-:S04]  /*03c0*/  @!UP0 UIADD3 UR4, -UR4, 0x100000, URZ ;  /* 0x0010000004048890 */ /* 0x000fc8000fffe13f */
[----:B------:R-:W-:Y:S02]  /*03d0*/  @!UP0 USHF.L.U32 UR5, UR4, 0xb, URZ ;  /* 0x0000000b04058899 */ /* 0x000fe4000800063f */
[----:B------:R-:W-:Y:S01]  /*03e0*/  @!UP0 USHF.L.U32 UR4, UR4, 0x1, URZ ;  /* 0x0000000104048899 */ /* 0x000fe2000800063f */
[----:B--2---:R-:W-:Y:S01]  /*03f0*/  @P3 IMAD.MOV.U32 R8, RZ, RZ, R5 ;  /* 0x000000ffff083224 */ /* 0x004fe200078e0005 */
[----:B------:R-:W-:Y:S01]  /*0400*/  LEA.HI R7, R7, R4, RZ, 0x2 ;  /* 0x0000000407077211 */ /* 0x000fe200078f10ff */
[----:B------:R-:W-:Y:S01]  /*0410*/  @P3 IMAD.MOV.U32 R9, RZ, RZ, RZ ;  /* 0x000000ffff093224 */ /* 0x000fe200078e00ff */
[----:B------:R-:W1:Y:S02]  /*0420*/  @!UP0 S2UR UR7, SR_CgaCtaId ;  /* 0x00000000000789c3 */ /* 0x000e640000008800 */
[----:B------:R-:W-:-:S05]  /*0430*/  LOP3.LUT R7, R7, 0xfffffffc, RZ, 0xc0, !PT ;  /* 0xfffffffc07077812 */ /* 0x000fca00078ec0ff */
[----:B------:R-:W-:Y:S01]  /*0440*/  IMAD.IADD R0, R4, 0x1, -R7 ;  /* 0x0000000104007824 */ /* 0x000fe200078e0a07 */
[----:B------:R-:W-:Y:S01]  /*0450*/  LOP3.LUT R4, R3, 0x7f, RZ, 0xc0, !PT ;  /* 0x0000007f03047812 */ /* 0x000fe200078ec0ff */
[----:B------:R-:W2:Y:S01]  /*0460*/  @!P3 LDC R11, c[0x0][0xc] ;  /* 0x00000300ff0bbb82 */ /* 0x000ea20000000800 */
[----:B------:R-:W-:Y:S02]  /*0470*/  IMAD.MOV.U32 R7, RZ, RZ, RZ ;  /* 0x000000ffff077224 */ /* 0x000fe400078e00ff */
[----:B------:R-:W-:Y:S01]  /*0480*/  ISETP.NE.AND P1, PT, R0, 0x3, PT ;  /* 0x000000030000780c */ /* 0x000fe20003f25270 */
[----:B0-----:R-:W-:Y:S01]  /*0490*/  @P3 IMAD.WIDE.U32 R16, R6, R17, R8 ;  /* 0x0000001106103225 */ /* 0x001fe200078e0008 */
[----:B-1----:R-:W-:Y:S01]  /*04a0*/  @!UP0 ULEA UR8, UR7, UR6, 0x18 ;  /* 0x0000000607088291 */ /* 0x002fe2000f8ec03f */
[----:B------:R-:W-:Y:S02]  /*04b0*/  VOTEU.ALL UP0, P0 ;  /* 0x00000000003f7886 */ /* 0x000fe40000000000 */
[----:B------:R-:W-:Y:S01]  /*04c0*/  ULDC UR6, c[0x0][0xc] ;  /* 0x0000030000067ab9 */ /* 0x000fe20000000800 */
[----:B------:R-:W-:Y:S01]  /*04d0*/  ISETP.EQ.OR P0, PT, R0, RZ, !P1 ;  /* 0x000000ff0000720c */ /* 0x000fe20004f02670 */
[----:B------:R-:W-:-:S03]  /*04e0*/  ULDC UR7, c[0x0][0x10] ;  /* 0x0000040000077ab9 */ /* 0x000fc60000000800 */
[C---:B------:R-:W-:Y:S01]  /*04f0*/  ISETP.EQ.AND P0, PT, R10.reuse, RZ, P0 ;  /* 0x000000ff0a00720c */ /* 0x040fe20000702270 */
[----:B------:R-:W-:Y:S02]  /*0500*/  VIADD R10, R10, 0xffffffff ;  /* 0xffffffff0a0a7836 */ /* 0x000fe40000000000 */
[----:B--2---:R-:W-:Y:S01]  /*0510*/  @!P3 IMAD.WIDE.U32 R8, R11, R5, R6 ;  /* 0x000000050b08b225 */ /* 0x004fe200078e0006 */
[----:B------:R-:W0:Y:S02]  /*0520*/  FENCE.VIEW.ASYNC.S ;  /* 0x00000000000073c6 */ /* 0x000e240000000000 */
[----:B0-----:R-:W3:Y:S01]  /*0530*/  @!UP0 SYNCS.EXCH.64 URZ, [UR8+0x40], UR4 ;  /* 0x00004004083f85b2 */ /* 0x001ee20008000100 */
[----:B------:R-:W-:Y:S01]  /*0540*/  SEL R18, RZ, 0x1, !P0 ;  /* 0x00000001ff127807 */ /* 0x000fe20004000000 */
[----:B------:R-:W-:Y:S01]  /*0550*/  @P3 IMAD.MOV.U32 R11, RZ, RZ, RZ ;  /* 0x000000ffff0b3224 */ /* 0x000fe200078e00ff */
[----:B------:R-:W-:Y:S01]  /*0560*/  ISETP.GE.U32.AND P1, PT, R10, 0x2, PT ;  /* 0x000000020a00780c */ /* 0x000fe20003f26070 */
[----:B------:R-:W-:-:S02]  /*0570*/  @!P3 IMAD.MOV.U32 R16, RZ, RZ, R8 ;  /* 0x000000ffff10b224 */ /* 0x000fc400078e0008 */
[----:B------:R-:W-:Y:S01]  /*0580*/  @P3 IMAD.IADD R17, R17, 0x1, R11 ;  /* 0x0000000111113824 */ /* 0x000fe200078e020b */
[----:B------:R-:W-:Y:S01]  /*0590*/  SEL R18, R18, 0x2, P1 ;  /* 0x0000000212127807 */ /* 0x000fe20000800000 */
[----:B------:R-:W-:Y:S01]  /*05a0*/  @!P3 IMAD.MOV.U32 R17, RZ, RZ, R9 ;  /* 0x000000ffff11b224 */ /* 0x000fe200078e0009 */
[----:B------:R0:W3:Y:S01]  /*05b0*/  @!UP1 SYNCS.EXCH.64 URZ, [UR8+0x48], UR4 ;  /* 0x00004804083f95b2 */ /* 0x0000e20008000100 */
[----:B------:R-:W-:Y:S01]  /*05c0*/  NOP ;  /* 0x0000000000007918 */ /* 0x000fe20000000000 */
[----:B0-----:R-:W-:-:S03]  /*05d0*/  UIMAD.WIDE.U32 UR4, UR6, UR7, URZ ;  /* 0x00000007060472a5 */ /* 0x001fc6000f8e003f */
[----:B------:R-:W-:Y:S02]  /*05e0*/  ULDC UR6, c[0x0][0x14] ;  /* 0x0000050000067ab9 */ /* 0x000fe40000000800 */
[----:B------:R-:W-:Y:S02]  /*05f0*/  UIMAD.WIDE.U32 UR38, UR4, UR6, URZ ;  /* 0x00000006042672a5 */ /* 0x000fe4000f8e003f */
[----:B------:R-:W-:-:S04]  /*0600*/  UIMAD UR37, UR5, UR6, URZ ;  /* 0x00000006052572a4 */ /* 0x000fc8000f8e023f */
[----:B------:R-:W-:Y:S01]  /*0610*/  UIADD3 UR37, UR39, UR37, URZ ;  /* 0x0000002527257290 */ /* 0x000fe2000fffe03f */
[----:B---34-:R-:W-:Y:S06]  /*0620*/  BAR.SYNC.DEFER_BLOCKING 0x0 ;  /* 0x0000000000007b1d */ /* 0x018fec0000010000 */
[----:B------:R-:W-:Y:S05]  /*0630*/  @!P2 BRA `(.L_x_3) ;  /* 0x0000007c0074a947 */ /* 0x000fea0003800000 */
[----:B------:R-:W-:-:S13]  /*0640*/  ISETP.GT.U32.AND P0, PT, R10, 0x1, PT ;  /* 0x000000010a00780c */ /* 0x000fda0003f04070 */
[----:B------:R-:W-:Y:S05]  /*0650*/  @P0 EXIT ;  /* 0x000000000000094d */ /* 0x000fea0003800000 */
[----:B------:R-:W-:Y:S01]  /*0660*/  ULDC.64 UR4, c[0x0][0x650] ;  /* 0x0001940000047ab9 */ /* 0x000fe20000000a00 */
[----:B------:R-:W-:Y:S01]  /*0670*/  PRMT R0, RZ, 0x7610, R0 ;  /* 0x00007610ff007816 */ /* 0x000fe20000000000 */
[----:B------:R-:W-:Y:S01]  /*0680*/  IMAD.MOV.U32 R111, RZ, RZ, -0x1 ;  /* 0xffffffffff6f7424 */ /* 0x000fe200078e00ff */
[----:B------:R-:W-:Y:S01]  /*0690*/  ISETP.GE.U32.AND P0, PT, R16, UR4, PT ;  /* 0x0000000410007c0c */ /* 0x000fe2000bf06070 */
[----:B------:R-:W-:Y:S02]  /*06a0*/  IMAD.MOV.U32 R101, RZ, RZ, -0x1 ;  /* 0xffffffffff657424 */ /* 0x000fe400078e00ff */
[----:B------:R-:W-:Y:S01]  /*06b0*/  IMAD.MOV.U32 R19, RZ, RZ, -0x1 ;  /* 0xffffffffff137424 */ /* 0x000fe200078e00ff */
[----:B------:R-:W-:-:S13]  /*06c0*/  ISETP.GE.U32.AND.EX P0, PT, R17, UR5, PT, P0 ;  /* 0x0000000511007c0c */ /* 0x000fda000bf06100 */
[----:B------:R-:W-:Y:S05]  /*06d0*/  @P0 BRA `(.L_x_4) ;  /* 0x0000000400580947 */ /* 0x000fea0003800000 */
[----:B------:R-:W0:Y:S01]  /*06e0*/  LDC.64 R20, c[0x0][0x628] ;  /* 0x00018a00ff147b82 */ /* 0x000e220000000a00 */
[----:B------:R-:W-:Y:S02]  /*06f0*/  IMAD.MOV.U32 R8, RZ, RZ, R16 ;  /* 0x000000ffff087224 */ /* 0x000fe400078e0010 */
[----:B------:R-:W-:-:S05]  /*0700*/  IMAD.MOV.U32 R9, RZ, RZ, R17 ;  /* 0x000000ffff097224 */ /* 0x000fca00078e0011 */
[----:B------:R-:W1:Y:S08]  /*0710*/  LDC R0, c[0x0][0x630] ;  /* 0x00018c00ff007b82 */ /* 0x000e700000000800 */
[----:B------:R-:W2:Y:S01]  /*0720*/  LDC.64 R22, c[0x0][0x620] ;  /* 0x00018800ff167b82 */ /* 0x000ea20000000a00 */
[----:B0-----:R-:W-:-:S04]  /*0730*/  ISETP.NE.U32.AND P0, PT, R20, RZ, PT ;  /* 0x000000ff1400720c */ /* 0x001fc80003f05070 */
[----:B------:R-:W-:-:S13]  /*0740*/  ISETP.NE.AND.EX P0, PT, R21, RZ, PT, P0 ;  /* 0x000000ff1500720c */ /* 0x000fda0003f05300 */
[----:B-12---:R-:W-:Y:S05]  /*0750*/  @!P0 BRA `(.L_x_5) ;  /* 0x0000000000288947 */ /* 0x006fea0003800000 */
[----:B------:R-:W0:Y:S02]  /*0760*/  LDC R13, c[0x0][0x634] ;  /* 0x00018d00ff0d7b82 */ /* 0x000e240000000800 */
[----:B0-----:R-:W-:-:S05]  /*0770*/  IADD3 R13, P0, R16, R13, RZ ;  /* 0x0000000d100d7210 */ /* 0x001fca0007f1e0ff */
[----:B------:R-:W-:-:S04]  /*0780*/  IMAD.X R15, RZ, RZ, R17, P0 ;  /* 0x000000ffff0f7224 */ /* 0x000fc800000e0611 */
[----:B------:R-:W-:-:S04]  /*0790*/  IMAD.WIDE.U32 R8, R15, R20, RZ ;  /* 0x000000140f087225 */ /* 0x000fc800078e00ff */
[----:B------:R-:W-:-:S04]  /*07a0*/  IMAD.WIDE.U32 R10, P0, R13, R21, R8 ;  /* 0x000000150d0a7225 */ /* 0x000fc80007800008 */
[----:B------:R-:W-:-:S04]  /*07b0*/  IMAD.WIDE.U32 R8, R13, R20, RZ ;  /* 0x000000140d087225 */ /* 0x000fc800078e00ff */
[----:B------:R-:W-:Y:S01]  /*07c0*/  IMAD.X R13, RZ, RZ, RZ, P0 ;  /* 0x000000ffff0d7224 */ /* 0x000fe200000e06ff */
[----:B------:R-:W-:Y:S01]  /*07d0*/  IADD3 RZ, P0, R9, R10, RZ ;  /* 0x0000000a09ff7210 */ /* 0x000fe20007f1e0ff */
[----:B------:R-:W-:-:S04]  /*07e0*/  IMAD.MOV.U32 R12, RZ, RZ, R11 ;  /* 0x000000ffff0c7224 */ /* 0x000fc800078e000b */
[----:B------:R-:W-:-:S08]  /*07f0*/  IMAD.WIDE.U32.X R8, R15, R21, R12, P0 ;  /* 0x000000150f087225 */ /* 0x000fd000000e040c */
.L_x_5:
[-CC-:B------:R-:W-:Y:S01]  /*0800*/  SHF.R.U64 R25, R8, R0.reuse, R9.reuse ;  /* 0x0000000008197219 */ /* 0x180fe20000001209 */
[----:B------:R-:W0:Y:S01]  /*0810*/  LDC R12, c[0x0][0x618] ;  /* 0x00018600ff0c7b82 */ /* 0x000e220000000800 */
[----:B------:R-:W-:Y:S01]  /*0820*/  SHF.R.U32.HI R7, RZ, R0, R9 ;  /* 0x00000000ff077219 */ /* 0x000fe20000011609 */
[----:B------:R-:W-:Y:S01]  /*0830*/  ULDC UR4, c[0x0][0x150] ;  /* 0x0000540000047ab9 */ /* 0x000fe20000000800 */
[----:B------:R-:W-:Y:S02]  /*0840*/  IADD3 R11, P0, RZ, -R25, RZ ;  /* 0x80000019ff0b7210 */ /* 0x000fe40007f1e0ff */
[----:B------:R-:W-:-:S03]  /*0850*/  I2FP.F32.U32 R0, R6 ;  /* 0x0000000600007245 */ /* 0x000fc60000201000 */
[----:B------:R-:W1:Y:S01]  /*0860*/  LDC.64 R30, c[0x0][0x640] ;  /* 0x00019000ff1e7b82 */ /* 0x000e620000000a00 */
[----:B------:R-:W-:Y:S02]  /*0870*/  IMAD.X R13, RZ, RZ, ~R7, P0 ;  /* 0x000000ffff0d7224 */ /* 0x000fe400000e0e07 */
[----:B------:R-:W-:Y:S01]  /*0880*/  FMUL R0, R0, UR4 ;  /* 0x0000000400007c20 */ /* 0x000fe20008400000 */
[----:B------:R-:W-:Y:S01]  /*0890*/  IMAD.WIDE.U32 R8, R11, R22, R16 ;  /* 0x000000160b087225 */ /* 0x000fe200078e0010 */
[----:B------:R-:W-:-:S03]  /*08a0*/  ULDC UR4, c[0x0][0x154] ;  /* 0x0000550000047ab9 */ /* 0x000fc60000000800 */
[----:B------:R-:W-:Y:S01]  /*08b0*/  IMAD R10, R13, R22, RZ ;  /* 0x000000160d0a7224 */ /* 0x000fe200078e02ff */
[----:B------:R-:W2:Y:S01]  /*08c0*/  LDC R7, c[0x0][0x144] ;  /* 0x00005100ff077b82 */ /* 0x000ea20000000800 */
[----:B------:R-:W3:Y:S02]  /*08d0*/  F2I.U32.TRUNC.NTZ R0, R0 ;  /* 0x0000000000007305 */ /* 0x000ee4000020f000 */
[----:B------:R-:W-:-:S04]  /*08e0*/  IMAD R11, R11, R23, R10 ;  /* 0x000000170b0b7224 */ /* 0x000fc800078e020a */
[----:B------:R-:W-:Y:S01]  /*08f0*/  IMAD.IADD R9, R9, 0x1, R11 ;  /* 0x0000000109097824 */ /* 0x000fe200078e020b */
[----:B------:R-:W4:Y:S01]  /*0900*/  LDC R24, c[0x0][0x608] ;  /* 0x00018200ff187b82 */ /* 0x000f220000000800 */
[----:B------:R-:W-:-:S03]  /*0910*/  IMAD.MOV.U32 R11, RZ, RZ, -0x1 ;  /* 0xffffffffff0b7424 */ /* 0x000fc600078e00ff */
[-CC-:B0-----:R-:W-:Y:S02]  /*0920*/  SHF.R.U64 R22, R8, R12.reuse, R9.reuse ;  /* 0x0000000c08167219 */ /* 0x181fe40000001209 */
[----:B------:R-:W-:Y:S02]  /*0930*/  I2FP.F32.U32 R8, R5 ;  /* 0x0000000500087245 */ /* 0x000fe40000201000 */
[----:B------:R-:W0:Y:S01]  /*0940*/  LDC R28, c[0x0][0x658] ;  /* 0x00019600ff1c7b82 */ /* 0x000e220000000800 */
[----:B-1----:R-:W-:Y:S01]  /*0950*/  ISETP.NE.U32.AND P0, PT, R30, RZ, PT ;  /* 0x000000ff1e00720c */ /* 0x002fe20003f05070 */
[----:B---3--:R-:W-:Y:S02]  /*0960*/  IMAD.MOV R10, RZ, RZ, -R0 ;  /* 0x000000ffff0a7224 */ /* 0x008fe400078e0a00 */
[----:B------:R-:W-:Y:S01]  /*0970*/  FMUL R8, R8, UR4 ;  /* 0x0000000408087c20 */ /* 0x000fe20008400000 */
[----:B------:R-:W-:Y:S02]  /*0980*/  SHF.R.U32.HI R9, RZ, R12, R9 ;  /* 0x0000000cff097219 */ /* 0x000fe40000011609 */
[----:B------:R-:W-:Y:S01]  /*0990*/  ISETP.NE.AND.EX P0, PT, R31, RZ, PT, P0 ;  /* 0x000000ff1f00720c */ /* 0x000fe20003f05300 */
[----:B------:R1:W3:Y:S01]  /*09a0*/  F2I.U32.TRUNC.NTZ R15, R8 ;  /* 0x00000008000f7305 */ /* 0x0002e2000020f000 */
[----:B------:R-:W1:Y:S01]  /*09b0*/  LDC R20, c[0x0][0x148] ;  /* 0x00005200ff147b82 */ /* 0x000e620000000800 */
[----:B--2---:R-:W-:-:S07]  /*09c0*/  IMAD R0, R7, R10, R6 ;  /* 0x0000000a07007224 */ /* 0x004fce00078e0206 */
[----:B------:R-:W2:Y:S01]  /*09d0*/  LDC R26, c[0x0][0x600] ;  /* 0x00018000ff1a7b82 */ /* 0x000ea20000000800 */
[-CC-:B----4-:R-:W-:Y:S02]  /*09e0*/  SHF.R.U64 R32, R22, R24.reuse, R9.reuse ;  /* 0x0000001816207219 */ /* 0x190fe40000001209 */
[----:B------:R-:W-:Y:S01]  /*09f0*/  SHF.R.U32.HI R7, RZ, R24, R9 ;  /* 0x00000018ff077219 */ /* 0x000fe20000011609 */
[----:B------:R-:W-:-:S04]  /*0a00*/  IMAD.MOV.U32 R9, RZ, RZ, 0x1 ;  /* 0x00000001ff097424 */ /* 0x000fc800078e00ff */
[----:B------:R-:W4:Y:S01]  /*0a10*/  LDC R21, c[0x0][0x648] ;  /* 0x00019200ff157b82 */ /* 0x000f220000000800 */
[-C--:B0-----:R-:W-:Y:S02]  /*0a20*/  SHF.L.U32 R6, R11, R28.reuse, RZ ;  /* 0x0000001c0b067219 */ /* 0x081fe400000006ff */
[--C-:B------:R-:W-:Y:S02]  /*0a30*/  SHF.R.U64 R24, R32, R28, R7.reuse ;  /* 0x0000001c20187219 */ /* 0x100fe40000001207 */
[----:B------:R-:W-:Y:S02]  /*0a40*/  LOP3.LUT R13, RZ, R6, RZ, 0x33, !PT ;  /* 0x00000006ff0d7212 */ /* 0x000fe400078e33ff */
[-C--:B------:R-:W-:Y:S01]  /*0a50*/  SHF.R.U32.HI R7, RZ, R28.reuse, R7 ;  /* 0x0000001cff077219 */ /* 0x080fe20000011607 */
[----:B------:R-:W0:Y:S01]  /*0a60*/  LDC R23, c[0x0][0x638] ;  /* 0x00018e00ff177b82 */ /* 0x000e220000000800 */
[----:B------:R-:W-:Y:S01]  /*0a70*/  SHF.L.U32 R12, R9, R28, RZ ;  /* 0x0000001c090c7219 */ /* 0x000fe200000006ff */
[----:B------:R-:W-:-:S06]  /*0a80*/  IMAD.MOV.U32 R6, RZ, RZ, R24 ;  /* 0x000000ffff067224 */ /* 0x000fcc00078e0018 */
[----:B------:R-:W0:Y:S01]  /*0a90*/  LDC R111, c[0x0][0x610] ;  /* 0x00018400ff6f7b82 */ /* 0x000e220000000800 */
[----:B-1-3--:R-:W-:Y:S05]  /*0aa0*/  @!P0 BRA `(.L_x_6) ;  /* 0x0000000000288947 */ /* 0x00afea0003800000 */
[----:B------:R-:W1:Y:S02]  /*0ab0*/  LDC R11, c[0x0][0x64c] ;  /* 0x00019300ff0b7b82 */ /* 0x000e640000000800 */
[----:B-1----:R-:W-:-:S05]  /*0ac0*/  IADD3 R11, P0, R24, R11, RZ ;  /* 0x0000000b180b7210 */ /* 0x002fca0007f1e0ff */
        /* <DEDUP_REMOVED lines=8> */
.L_x_6:
[----:B----4-:R-:W-:Y:S01]  /*0b50*/  SHF.R.U64 R6, R6, R21, R7 ;  /* 0x0000001506067219 */ /* 0x010fe20000001207 */
[----:B--2---:R-:W-:Y:S01]  /*0b60*/  VIADD R7, R26, 0xffffffff ;  /* 0xffffffff1a077836 */ /* 0x004fe20000000000 */
[----:B------:R-:W-:Y:S01]  /*0b70*/  LOP3.LUT R13, R32, R13, RZ, 0xc0, !PT ;  /* 0x0000000d200d7212 */ /* 0x000fe200078ec0ff */
[----:B------:R-:W-:Y:S02]  /*0b80*/  IMAD.MOV R15, RZ, RZ, -R15 ;  /* 0x000000ffff0f7224 */ /* 0x000fe400078e0a0f */
[----:B------:R-:W-:Y:S02]  /*0b90*/  IMAD.MOV R8, RZ, RZ, -R6 ;  /* 0x000000ffff087224 */ /* 0x000fe400078e0a06 */
[----:B------:R-:W-:Y:S01]  /*0ba0*/  IMAD R13, R12, R6, R13 ;  /* 0x000000060c0d7224 */ /* 0x000fe200078e020d */
[----:B------:R-:W-:Y:S01]  /*0bb0*/  LOP3.LUT R6, R22, R7, RZ, 0xc0, !PT ;  /* 0x0000000716067212 */ /* 0x000fe200078ec0ff */
[----:B------:R-:W-:Y:S02]  /*0bc0*/  @P3 IMAD R0, R20, R15, R5 ;  /* 0x0000000f14003224 */ /* 0x000fe400078e0205 */
[----:B0-----:R-:W-:-:S02]  /*0bd0*/  IMAD R5, R8, R23, R24 ;  /* 0x0000001708057224 */ /* 0x001fc400078e0218 */
[----:B------:R-:W-:Y:S02]  /*0be0*/  IMAD R111, R13, R111, R0 ;  /* 0x0000006f0d6f7224 */ /* 0x000fe400078e0200 */
[----:B------:R-:W-:Y:S02]  /*0bf0*/  IMAD R6, R5, R26, R6 ;  /* 0x0000001a05067224 */ /* 0x000fe400078e0206 */
[----:B------:R-:W-:Y:S02]  /*0c00*/  IMAD.MOV.U32 R0, RZ, RZ, 0x1 ;  /* 0x00000001ff007424 */ /* 0x000fe400078e00ff */
[----:B------:R-:W-:Y:S01]  /*0c10*/  IMAD.MOV.U32 R19, RZ, RZ, R25 ;  /* 0x000000ffff137224 */ /* 0x000fe200078e0019 */
[----:B------:R-:W-:Y:S02]  /*0c20*/  SEL R101, R6, R111, !P3 ;  /* 0x0000006f06657207 */ /* 0x000fe40005800000 */
[----:B------:R-:W-:-:S07]  /*0c30*/  SEL R111, R111, R6, !P3 ;  /* 0x000000066f6f7207 */ /* 0x000fce0005800000 */
.L_x_4:
[----:B------:R-:W-:-:S08]  /*0c40*/  NOP ;  /* 0x0000000000007918 */ /* 0x000fd00000000000 */
[----:B------:R-:W0:Y:S02]  /*0c50*/  USETMAXREG.TRY_ALLOC.CTAPOOL UP0, 0xe8 ;  /* 0x000000e8000079c8 */ /* 0x000e240008000600 */
[----:B0-----:R-:W-:-:S13]  /*0c60*/  PLOP3.LUT P0, PT, PT, PT, UP0, 0x80, 0x0 ;  /* 0x000000000000781c */ /* 0x001fda0003f0f008 */
[----:B------:R-:W-:Y:S05]  /*0c70*/  @!P0 BRA `(.L_x_4) ;  /* 0xfffffffc00f08947 */ /* 0x000fea000383ffff */
[----:B------:R-:W-:Y:S01]  /*0c80*/  ULDC.64 UR4, c[0x0][0x598] ;  /* 0x0001660000047ab9 */ /* 0x000fe20000000a00 */
[----:B------:R-:W-:Y:S01]  /*0c90*/  ULDC.64 UR44, c[0x0][0x208] ;  /* 0x00008200002c7ab9 */ /* 0x000fe20000000a00 */
[----:B------:R-:W-:-:S04]  /*0ca0*/  ISETP.NE.U32.AND P0, PT, RZ, UR4, PT ;  /* 0x00000004ff007c0c */ /* 0x000fc8000bf05070 */
[----:B------:R-:W-:-:S13]  /*0cb0*/  ISETP.NE.AND.EX P0, PT, RZ, UR5, PT, P0 ;  /* 0x00000005ff007c0c */ /* 0x000fda000bf05300 */
[----:B------:R-:W-:Y:S05]  /*0cc0*/  @!P0 BRA `(.L_x_7) ;  /* 0x00000000001c8947 */ /* 0x000fea0003800000 */
[----:B------:R-:W0:Y:S02]  /*0cd0*/  LDC.64 R6, c[0x0][0x598] ;  /* 0x00016600ff067b82 */ /* 0x000e240000000a00 */
[----:B0-----:R-:W2:Y:S02]  /*0ce0*/  LDG.E.64 R6, desc[UR44][R6.64] ;  /* 0x0000002c06067981 */ /* 0x001ea4000c1e1b00 */
[----:B--2---:R-:W-:-:S04]  /*0cf0*/  ISETP.NE.U32.AND P0, PT, R6, RZ, PT ;  /* 0x000000ff0600720c */ /* 0x004fc80003f05070 */
[----:B------:R-:W-:-:S13]  /*0d00*/  ISETP.NE.AND.EX P0, PT, R7, RZ, PT, P0 ;  /* 0x000000ff0700720c */ /* 0x000fda0003f05300 */
[----:B------:R-:W-:Y:S05]  /*0d10*/  @!P0 BRA `(.L_x_7) ;  /* 0x0000000000088947 */ /* 0x000fea0003800000 */
[----:B------:R0:W5:Y:S01]  /*0d20*/  LD.E R88, desc[UR44][R6.64] ;  /* 0x0000002c06587980 */ /* 0x000162000c101900 */
[----:B------:R-:W-:Y:S05]  /*0d30*/  BRA `(.L_x_8) ;  /* 0x0000000000247947 */ /* 0x000fea0003800000 */
.L_x_7:
[----:B------:R-:W-:Y:S02]  /*0d40*/  ULDC.64 UR4, c[0x0][0x588] ;  /* 0x0001620000047ab9 */ /* 0x000fe40000000a00 */
[----:B------:R-:W-:-:S04]  /*0d50*/  ISETP.NE.U32.AND P0, PT, RZ, UR4, PT ;  /* 0x00000004ff007c0c */ /* 0x000fc8000bf05070 */
[----:B------:R-:W-:-:S13]  /*0d60*/  ISETP.NE.AND.EX P0, PT, RZ, UR5, PT, P0 ;  /* 0x00000005ff007c0c */ /* 0x000fda000bf05300 */
[----:B------:R-:W-:Y:S05]  /*0d70*/  @!P0 BRA `(.L_x_9) ;  /* 0x00000000000c8947 */ /* 0x000fea0003800000 */
[----:B------:R-:W0:Y:S02]  /*0d80*/  LDC.64 R88, c[0x0][0x588] ;  /* 0x00016200ff587b82 */ /* 0x000e240000000a00 */
[----:B0-----:R1:W5:Y:S01]  /*0d90*/  LDG.E R88, desc[UR44][R88.64] ;  /* 0x0000002c58587981 */ /* 0x001362000c1e1900 */
[----:B------:R-:W-:Y:S05]  /*0da0*/  BRA `(.L_x_8) ;  /* 0x0000000000087947 */ /* 0x000fea0003800000 */
.L_x_9:
[----:B------:R-:W-:Y:S02]  /*0db0*/  ULDC UR4, c[0x0][0x580] ;  /* 0x0001600000047ab9 */ /* 0x000fe40000000800 */
[----:B------:R-:W-:-:S07]  /*0dc0*/  IMAD.U32 R88, RZ, RZ, UR4 ;  /* 0x00000004ff587e24 */ /* 0x000fce000f8e00ff */
.L_x_8:
[----:B------:R-:W-:Y:S02]  /*0dd0*/  ULDC.64 UR4, c[0x0][0x5a0] ;  /* 0x0001680000047ab9 */ /* 0x000fe40000000a00 */
[----:B------:R-:W-:-:S04]  /*0de0*/  ISETP.NE.U32.AND P0, PT, RZ, UR4, PT ;  /* 0x00000004ff007c0c */ /* 0x000fc8000bf05070 */
[----:B------:R-:W-:-:S13]  /*0df0*/  ISETP.NE.AND.EX P0, PT, RZ, UR5, PT, P0 ;  /* 0x00000005ff007c0c */ /* 0x000fda000bf05300 */
[----:B------:R-:W-:Y:S05]  /*0e00*/  @!P0 BRA `(.L_x_10) ;  /* 0x00000000001c8947 */ /* 0x000fea0003800000 */
[----:B0-----:R-:W0:Y:S02]  /*0e10*/  LDC.64 R6, c[0x0][0x5a0] ;  /* 0x00016800ff067b82 */ /* 0x001e240000000a00 */
[----:B0-----:R-:W2:Y:S02]  /*0e20*/  LDG.E.64 R6, desc[UR44][R6.64] ;  /* 0x0000002c06067981 */ /* 0x001ea4000c1e1b00 */
[----:B--2---:R-:W-:-:S04]  /*0e30*/  ISETP.NE.U32.AND P0, PT, R6, RZ, PT ;  /* 0x000000ff0600720c */ /* 0x004fc80003f05070 */
[----:B------:R-:W-:-:S13]  /*0e40*/  ISETP.NE.AND.EX P0, PT, R7, RZ, PT, P0 ;  /* 0x000000ff0700720c */ /* 0x000fda0003f05300 */
[----:B------:R-:W-:Y:S05]  /*0e50*/  @!P0 BRA `(.L_x_10) ;  /* 0x0000000000088947 */ /* 0x000fea0003800000 */
[----:B-1----:R0:W5:Y:S01]  /*0e60*/  LD.E R89, desc[UR44][R6.64] ;  /* 0x0000002c06597980 */ /* 0x002162000c101900 */
[----:B------:R-:W-:Y:S05]  /*0e70*/  BRA `(.L_x_11) ;  /* 0x0000000000247947 */ /* 0x000fea0003800000 */
.L_x_10:
[----:B------:R-:W-:Y:S02]  /*0e80*/  ULDC.64 UR4, c[0x0][0x590] ;  /* 0x0001640000047ab9 */ /* 0x000fe40000000a00 */
[----:B------:R-:W-:-:S04]  /*0e90*/  ISETP.NE.U32.AND P0, PT, RZ, UR4, PT ;  /* 0x00000004ff007c0c */ /* 0x000fc8000bf05070 */
[----:B------:R-:W-:-:S13]  /*0ea0*/  ISETP.NE.AND.EX P0, PT, RZ, UR5, PT, P0 ;  /* 0x00000005ff007c0c */ /* 0x000fda000bf05300 */
[----:B------:R-:W-:Y:S05]  /*0eb0*/  @!P0 BRA `(.L_x_12) ;  /* 0x00000000000c8947 */ /* 0x000fea0003800000 */
[----:B0-----:R-:W1:Y:S02]  /*0ec0*/  LDC.64 R6, c[0x0][0x590] ;  /* 0x00016400ff067b82 */ /* 0x001e640000000a00 */
[----:B-1----:R1:W5:Y:S01]  /*0ed0*/  LDG.E R89, desc[UR44][R6.64] ;  /* 0x0000002c06597981 */ /* 0x002362000c1e1900 */
[----:B------:R-:W-:Y:S05]  /*0ee0*/  BRA `(.L_x_11) ;  /* 0x0000000000087947 */ /* 0x000fea0003800000 */
.L_x_12:
[----:B------:R-:W-:Y:S02]  /*0ef0*/  ULDC UR4, c[0x0][0x584] ;  /* 0x0001610000047ab9 */ /* 0x000fe40000000800 */
[----:B-1----:R-:W-:-:S07]  /*0f00*/  IMAD.U32 R89, RZ, RZ, UR4 ;  /* 0x00000004ff597e24 */ /* 0x002fce000f8e00ff */
.L_x_11:
[----:B------:R-:W-:-:S13]  /*0f10*/  LOP3.LUT P0, RZ, R0, 0xff, RZ, 0xc0, !PT ;  /* 0x000000ff00ff7812 */ /* 0x000fda000780c0ff */
[----:B------:R-:W-:Y:S05]  /*0f20*/  @!P0 EXIT ;  /* 0x000000000000894d */ /* 0x000fea0003800000 */
[----:B------:R-:W2:Y:S01]  /*0f30*/  LDC R94, c[0x0][0x658] ;  /* 0x00019600ff5e7b82 */ /* 0x000ea20000000800 */
[----:B------:R-:W-:Y:S01]  /*0f40*/  ULDC.64 UR6, c[0x0][0x288] ;  /* 0x0000a20000067ab9 */ /* 0x000fe20000000a00 */
[----:B------:R-:W-:Y:S01]  /*0f50*/  LOP3.LUT R14, R14, 0x1, RZ, 0xc0, !PT ;  /* 0x000000010e0e7812 */ /* 0x000fe200078ec0ff */
[----:B------:R-:W-:Y:S01]  /*0f60*/  UIADD3 UR4, UR7, 0x7f, URZ ;  /* 0x0000007f07047890 */ /* 0x000fe2000fffe03f */
[----:B------:R-:W-:Y:S01]  /*0f70*/  SHF.R.U32.HI R0, RZ, 0x2, R3 ;  /* 0x00000002ff007819 */ /* 0x000fe20000011603 */
[----:B01----:R-:W-:Y:S01]  /*0f80*/  IMAD.MOV.U32 R7, RZ, RZ, -0x1 ;  /* 0xffffffffff077424 */ /* 0x003fe200078e00ff */
[----:B------:R-:W-:Y:S01]  /*0f90*/  SHF.R.U32.HI R4, RZ, 0x1, R4 ;  /* 0x00000001ff047819 */ /* 0x000fe20000011604 */
[----:B------:R-:W-:Y:S01]  /*0fa0*/  USHF.R.S32.HI UR5, URZ, 0x1f, UR4 ;  /* 0x0000001f3f057899 */ /* 0x000fe20008011404 */
[----:B------:R-:W0:Y:S01]  /*0fb0*/  LDC.64 R90, c[0x0][0x5c8] ;  /* 0x00017200ff5a7b82 */ /* 0x000e220000000a00 */
[----:B------:R-:W-:Y:S01]  /*0fc0*/  IMAD.SHL.U32 R5, R14, 0x40, RZ ;  /* 0x000000400e057824 */ /* 0x000fe200078e00ff */
[----:B------:R-:W-:Y:S01]  /*0fd0*/  LOP3.LUT R0, R0, 0x7, RZ, 0xc0, !PT ;  /* 0x0000000700007812 */ /* 0x000fe200078ec0ff */
[----:B------:R-:W-:Y:S01]  /*0fe0*/  ULEA.HI UR5, UR5, UR4, URZ, 0x7 ;  /* 0x0000000405057291 */ /* 0x000fe2000f8f383f */
[----:B------:R-:W-:Y:S01]  /*0ff0*/  LOP3.LUT R23, R4, 0x30, RZ, 0xc0, !PT ;  /* 0x0000003004177812 */ /* 0x000fe200078ec0ff */
[----:B------:R-:W-:Y:S01]  /*1000*/  IMAD.MOV.U32 R9, RZ, RZ, 0x1 ;  /* 0x00000001ff097424 */ /* 0x000fe200078e00ff */
[--C-:B------:R-:W-:Y:S01]  /*1010*/  LOP3.LUT R22, R5, 0x40, R0.reuse, 0xe2, !PT ;  /* 0x0000004005167812 */ /* 0x100fe200078ee200 */
[----:B------:R-:W-:Y:S01]  /*1020*/  USHF.R.S32.HI UR41, URZ, 0x7, UR5 ;  /* 0x000000073f297899 */ /* 0x000fe20008011405 */
[----:B------:R-:W1:Y:S01]  /*1030*/  LDC R98, c[0x0][0x600] ;  /* 0x00018000ff627b82 */ /* 0x000e620000000800 */
[-C--:B------:R-:W-:Y:S01]  /*1040*/  IADD3 R5, RZ, -R23.reuse, -R0 ;  /* 0x80000017ff057210 */ /* 0x080fe20007ffe800 */
[----:B------:R-:W-:Y:S01]  /*1050*/  IMAD.U32 R6, RZ, RZ, UR6 ;  /* 0x00000006ff067e24 */ /* 0x000fe2000f8e00ff */
[C---:B------:R-:W-:Y:S01]  /*1060*/  LOP3.LUT R95, R3.reuse, 0x3, RZ, 0xc0, !PT ;  /* 0x00000003035f7812 */ /* 0x040fe200078ec0ff */
[----:B------:R-:W-:Y:S01]  /*1070*/  UISETP.LT.AND UP0, UPT, UR41, 0x1, UPT ;  /* 0x000000012900788c */ /* 0x000fe2000bf01270 */
[----:B------:R-:W-:Y:S01]  /*1080*/  LOP3.LUT R97, R3, 0x80, RZ, 0xc0, !PT ;  /* 0x0000008003617812 */ /* 0x000fe200078ec0ff */
[----:B------:R-:W-:Y:S01]  /*1090*/  IMAD R5, R14, -0x40, R5 ;  /* 0xffffffc00e057824 */ /* 0x000fe200078e0205 */
[----:B------:R-:W-:Y:S01]  /*10a0*/  ULDC UR4, c[0x0][0x284] ;  /* 0x0000a10000047ab9 */ /* 0x000fe20000000800 */
[-C--:B--2---:R-:W-:Y:S01]  /*10b0*/  SHF.L.U32 R7, R7, R94.reuse, RZ ;  /* 0x0000005e07077219 */ /* 0x084fe200000006ff */
[----:B------:R-:W-:Y:S01]  /*10c0*/  USEL UR42, UR41, 0x1, UP0 ;  /* 0x00000001292a7887 */ /* 0x000fe20008000000 */
[----:B------:R-:W-:Y:S01]  /*10d0*/  LOP3.LUT R22, R22, R23, RZ, 0xfc, !PT ;  /* 0x0000001716167212 */ /* 0x000fe200078efcff */
[----:B------:R-:W-:Y:S01]  /*10e0*/  IMAD R95, R95, -0x2, R6 ;  /* 0xfffffffe5f5f7824 */ /* 0x000fe200078e0206 */
[----:B------:R-:W-:Y:S01]  /*10f0*/  SHF.L.U32 R94, R9, R94, RZ ;  /* 0x0000005e095e7219 */ /* 0x000fe200000006ff */
[----:B------:R-:W-:Y:S01]  /*1100*/  IMAD.SHL.U32 R96, R3, 0x2, RZ ;  /* 0x0000000203607824 */ /* 0x000fe200078e00ff */
[----:B------:R-:W-:Y:S01]  /*1110*/  LOP3.LUT R116, R18, 0x1, RZ, 0xfc, !PT ;  /* 0x0000000112747812 */ /* 0x000fe200078efcff */
[----:B------:R-:W-:Y:S01]  /*1120*/  VIADD R100, R5, UR4 ;  /* 0x0000000405647c36 */ /* 0x000fe20008000000 */
[C-C-:B0-----:R-:W-:Y:S01]  /*1130*/  SHF.L.U64.HI R92, R90.reuse, 0x7, R91.reuse ;  /* 0x000000075a5c7819 */ /* 0x141fe2000001025b */
[----:B------:R-:W-:Y:S01]  /*1140*/  IMAD.MOV.U32 R23, RZ, RZ, RZ ;  /* 0x000000ffff177224 */ /* 0x000fe200078e00ff */
[C---:B------:R-:W-:Y:S01]  /*1150*/  SHF.L.U64.HI R93, R90.reuse, 0x3, R91 ;  /* 0x000000035a5d7819 */ /* 0x040fe2000001025b */
[C---:B------:R-:W-:Y:S01]  /*1160*/  IMAD.SHL.U32 R91, R90.reuse, 0x80, RZ ;  /* 0x000000805a5b7824 */ /* 0x040fe200078e00ff */
[----:B------:R-:W-:Y:S01]  /*1170*/  SHF.R.U32.HI R97, RZ, 0x7, R97 ;  /* 0x00000007ff617819 */ /* 0x000fe20000011661 */
[----:B------:R-:W-:Y:S01]  /*1180*/  IMAD.SHL.U32 R90, R90, 0x8, RZ ;  /* 0x000000085a5a7824 */ /* 0x000fe200078e00ff */
[----:B------:R-:W-:Y:S01]  /*1190*/  LOP3.LUT R99, RZ, R7, RZ, 0x33, !PT ;  /* 0x00000007ff637212 */ /* 0x000fe200078e33ff */
[----:B------:R-:W-:Y:S01]  /*11a0*/  UIADD3 UR42, UR41, -UR42, URZ ;  /* 0x8000002a292a7290 */ /* 0x000fe2000fffe03f */
[----:B-1----:R-:W-:Y:S01]  /*11b0*/  VIADD R98, R98, 0xffffffff ;  /* 0xffffffff62627836 */ /* 0x002fe20000000000 */
[----:B------:R-:W-:Y:S01]  /*11c0*/  UMOV UR36, URZ ;  /* 0x0000003f00247c82 */ /* 0x000fe20008000000 */
[----:B------:R-:W-:-:S09]  /*11d0*/  UMOV UR40, URZ ;  /* 0x0000003f00287c82 */ /* 0x000fd20008000000 */
.L_x_156:
[----:B0-----:R-:W0:Y:S01]  /*11e0*/  SHFL.IDX PT, R0, R97, RZ, 0x1f ;  /* 0x00001fff61007589 */ /* 0x001e2200000e0000 */
[----:B-1----:R-:W1:Y:S01]  /*11f0*/  S2UR UR7, SR_CgaCtaId ;  /* 0x00000000000779c3 */ /* 0x002e620000008800 */
[----:B------:R-:W-:Y:S01]  /*1200*/  UMOV UR6, 0x400 ;  /* 0x0000040000067882 */ /* 0x000fe20000000000 */
[----:B0-----:R-:W-:Y:S01]  /*1210*/  R2UR UR4, R0 ;  /* 0x00000000000472ca */ /* 0x001fe200000e0000 */
[----:B-1----:R-:W-:-:S12]  /*1220*/  ULEA UR46, UR7, UR6, 0x18 ;  /* 0x00000006072e7291 */ /* 0x002fd8000f8ec03f */
[----:B------:R-:W-:-:S04]  /*1230*/  ULEA.HI UR5, UR4, UR4, URZ, 0x1 ;  /* 0x0000000404057291 */ /* 0x000fc8000f8f083f */
[----:B------:R-:W-:-:S04]  /*1240*/  ULOP3.LUT UR5, UR5, 0x7fffe, URZ, 0xc0, !UPT ;  /* 0x0007fffe05057892 */ /* 0x000fc8000f8ec03f */
[----:B------:R-:W-:-:S03]  /*1250*/  UIADD3 UR5, UR4, -UR5, URZ ;  /* 0x8000000504057290 */ /* 0x000fc6000fffe03f */
[----:B------:R-:W-:Y:S01]  /*1260*/  ULDC UR4, c[0x0][0x28c] ;  /* 0x0000a30000047ab9 */ /* 0x000fe20000000800 */
[----:B------:R-:W-:Y:S01]  /*1270*/  ULEA UR5, UR5, UR46, 0xd ;  /* 0x0000002e05057291 */ /* 0x000fe2000f8e683f */
[----:B------:R-:W-:-:S03]  /*1280*/  ISETP.LT.AND P0, PT, RZ, UR4, PT ;  /* 0x00000004ff007c0c */ /* 0x000fc6000bf01270 */
[----:B------:R-:W-:-:S04]  /*1290*/  UIADD3 UR5, UR5, 0x100, URZ ;  /* 0x0000010005057890 */ /* 0x000fc8000fffe03f */
[----:B------:R-:W-:-:S04]  /*12a0*/  USHF.R.U32.HI UR5, URZ, 0x4, UR5 ;  /* 0x000000043f057899 */ /* 0x000fc80008011605 */
[----:B------:R-:W-:-:S04]  /*12b0*/  ULOP3.LUT UR5, UR5, 0x3fff, URZ, 0xc0, !UPT ;  /* 0x00003fff05057892 */ /* 0x000fc8000f8ec03f */
[----:B------:R-:W-:Y:S01]  /*12c0*/  ULOP3.LUT UR43, UR5, 0x10000, URZ, 0xfc, !UPT ;  /* 0x00010000052b7892 */ /* 0x000fe2000f8efc3f */
[----:B--234-:R-:W-:Y:S11]  /*12d0*/  @P0 BRA `(.L_x_13) ;  /* 0x0000000000400947 */ /* 0x01cff60003800000 */
[----:B------:R-:W-:Y:S01]  /*12e0*/  MOV R0, 0x0 ;  /* 0x0000000000007802 */ /* 0x000fe20000000f00 */
[----:B------:R-:W-:Y:S01]  /*12f0*/  ULDC.64 UR4, c[0x4][0x68] ;  /* 0x01001a0000047ab9 */ /* 0x000fe20000000a00 */
[----:B------:R-:W-:Y:S01]  /*1300*/  ULDC.64 UR6, c[0x4][0x8] ;  /* 0x0100020000067ab9 */ /* 0x000fe20000000a00 */
[----:B------:R-:W-:Y:S01]  /*1310*/  IMAD.U32 R4, RZ, RZ, UR4 ;  /* 0x00000004ff047e24 */ /* 0x000fe2000f8e00ff */
[----:B------:R0:W1:Y:S01]  /*1320*/  LDC.64 R14, c[0x4][R0] ;  /* 0x01000000000e7b82 */ /* 0x0000620000000a00 */
[----:B------:R-:W-:Y:S01]  /*1330*/  IMAD.U32 R5, RZ, RZ, UR5 ;  /* 0x00000005ff057e24 */ /* 0x000fe2000f8e00ff */
[----:B------:R-:W-:Y:S01]  /*1340*/  ULDC.64 UR4, c[0x4][0x70] ;  /* 0x01001c0000047ab9 */ /* 0x000fe20000000a00 */
[----:B------:R-:W-:Y:S02]  /*1350*/  IMAD.U32 R10, RZ, RZ, UR6 ;  /* 0x00000006ff0a7e24 */ /* 0x000fe4000f8e00ff */
[----:B------:R-:W-:Y:S02]  /*1360*/  IMAD.U32 R6, RZ, RZ, UR4 ;  /* 0x00000004ff067e24 */ /* 0x000fe4000f8e00ff */
[----:B------:R-:W-:-:S02]  /*1370*/  IMAD.U32 R7, RZ, RZ, UR5 ;  /* 0x00000005ff077e24 */ /* 0x000fc4000f8e00ff */
[----:B------:R-:W-:Y:S02]  /*1380*/  IMAD.U32 R11, RZ, RZ, UR7 ;  /* 0x00000007ff0b7e24 */ /* 0x000fe4000f8e00ff */
[----:B------:R-:W-:Y:S02]  /*1390*/  IMAD.MOV.U32 R8, RZ, RZ, 0x1e1 ;  /* 0x000001e1ff087424 */ /* 0x000fe400078e00ff */
[----:B------:R-:W-:Y:S02]  /*13a0*/  IMAD.MOV.U32 R12, RZ, RZ, 0x1 ;  /* 0x00000001ff0c7424 */ /* 0x000fe400078e00ff */
[----:B0-----:R-:W-:-:S07]  /*13b0*/  IMAD.MOV.U32 R13, RZ, RZ, RZ ;  /* 0x000000ffff0d7224 */ /* 0x001fce00078e00ff */
[----:B------:R-:W-:-:S07]  /*13c0*/  LEPC R20, `(.L_x_13) ;  /* 0x000000001014794e */ /* 0x000fce0000000000 */
[----:B-1---5:R-:W-:Y:S05]  /*13d0*/  CALL.ABS.NOINC R14 ;  /* 0x000000000e007343 */ /* 0x022fea0003c00000 */
.L_x_13:
[----:B------:R-:W-:-:S13]  /*13e0*/  ISETP.NE.AND P0, PT, R116, 0x3, PT ;  /* 0x000000037400780c */ /* 0x000fda0003f05270 */
[----:B------:R-:W-:Y:S05]  /*13f0*/  @!P0 BRA `(.L_x_14) ;  /* 0x0000000000048947 */ /* 0x000fea0003800000 */
[----:B------:R-:W-:Y:S01]  /*1400*/  BPT.TRAP 0x1 ;  /* 0x000000040000795c */ /* 0x000fe20000300000 */
.L_x_14:
[----:B------:R-:W-:Y:S02]  /*1410*/  IMAD.U32 R3, RZ, RZ, UR40 ;  /* 0x00000028ff037e24 */ /* 0x000fe4000f8e00ff */
[----:B------:R-:W-:-:S03]  /*1420*/  IMAD.U32 R0, RZ, RZ, UR36 ;  /* 0x00000024ff007e24 */ /* 0x000fc6000f8e00ff */
[----:B------:R-:W-:Y:S02]  /*1430*/  LEA R3, R3, UR46, 0x3 ;  /* 0x0000002e03037c11 */ /* 0x000fe4000f8e18ff */
[----:B------:R-:W-:-:S04]  /*1440*/  SHF.L.U32 R0, R0, 0x1f, RZ ;  /* 0x0000001f00007819 */ /* 0x000fc800000006ff */
[----:B------:R0:W1:Y:S01]  /*1450*/  SYNCS.PHASECHK.TRANS64.TRYWAIT P1, [R3+URZ], R0 ;  /* 0x00000000030075a7 */ /* 0x000062000802017f */
[----:B------:R-:W-:Y:S05]  /*1460*/  @!P0 BRA `(.L_x_15) ;  /* 0x0000000000048947 */ /* 0x000fea0003800000 */
[----:B------:R-:W-:Y:S01]  /*1470*/  BPT.TRAP 0x1 ;  /* 0x000000040000795c */ /* 0x000fe20000300000 */
.L_x_15:
[----:B------:R-:W-:-:S05]  /*1480*/  IMAD.U32 R4, RZ, RZ, UR42 ;  /* 0x0000002aff047e24 */ /* 0x000fca000f8e00ff */
[----:B------:R-:W-:Y:S01]  /*1490*/  ISETP.GE.AND P2, PT, R4, 0x1, PT ;  /* 0x000000010400780c */ /* 0x000fe20003f46270 */
[----:B-1----:R-:W-:-:S12]  /*14a0*/  @P1 BRA `(.L_x_16) ;  /* 0x0000000000081947 */ /* 0x002fd80003800000 */
[----:B------:R-:W1:Y:S02]  /*14b0*/  SYNCS.PHASECHK.TRANS64.TRYWAIT P1, [R3+URZ], R0 ;  /* 0x00000000030075a7 */ /* 0x000e64000802017f */
[----:B-1----:R-:W-:Y:S05]  /*14c0*/  @!P1 BRA `(.L_x_17) ;  /* 0x0000008400a49947 */ /* 0x002fea0003800000 */
.L_x_16:
[----:B------:R-:W-:Y:S05]  /*14d0*/  WARPSYNC.ALL ;  /* 0x0000000000007948 */ /* 0x000fea0003800000 */
[----:B------:R-:W-:Y:S01]  /*14e0*/  UIADD3 UR4, UR46, 0x60100, URZ ;  /* 0x000601002e047890 */ /* 0x000fe2000fffe03f */
[----:B------:R-:W-:Y:S01]  /*14f0*/  WARPGROUP.ARRIVE ;  /* 0x00000000000079c5 */ /* 0x000fe20000000000 */
[----:B------:R-:W-:Y:S02]  /*1500*/  ULEA UR6, UR40, UR43, 0xd ;  /* 0x0000002b28067291 */ /* 0x000fe4000f8e683f */
[----:B------:R-:W-:Y:S01]  /*1510*/  USHF.R.U32.HI UR4, URZ, 0x4, UR4 ;  /* 0x000000043f047899 */ /* 0x000fe20008011604 */
[----:B------:R-:W-:Y:S01]  /*1520*/  UMOV UR13, 0x40000040 ;  /* 0x40000040000d7882 */ /* 0x000fe20000000000 */
[----:B------:R-:W-:-:S02]  /*1530*/  UMOV UR15, 0x40000040 ;  /* 0x40000040000f7882 */ /* 0x000fc40000000000 */
[----:B------:R-:W-:Y:S01]  /*1540*/  ULOP3.LUT UR4, UR4, 0x3fff, URZ, 0xc0, !UPT ;  /* 0x00003fff04047892 */ /* 0x000fe2000f8ec03f */
[----:B------:R-:W-:Y:S01]  /*1550*/  UMOV UR12, UR6 ;  /* 0x00000006000c7c82 */ /* 0x000fe20008000000 */
[----:B------:R-:W-:Y:S02]  /*1560*/  UIADD3 UR5, UR6, 0x400, URZ ;  /* 0x0000040006057890 */ /* 0x000fe4000fffe03f */
[----:B------:R-:W-:Y:S02]  /*1570*/  ULOP3.LUT UR8, UR4, 0x10000, URZ, 0xfc, !UPT ;  /* 0x0001000004087892 */ /* 0x000fe4000f8efc3f */
[----:B------:R-:W-:Y:S02]  /*1580*/  UIADD3 UR7, UR6, 0x1806, URZ ;  /* 0x0000180606077890 */ /* 0x000fe4000fffe03f */
[----:B------:R-:W-:Y:S02]  /*1590*/  ULEA UR4, UR40, UR8, 0xb ;  /* 0x0000000828047291 */ /* 0x000fe4000f8e583f */
[----:B------:R-:W-:-:S02]  /*15a0*/  UIADD3 UR10, UR6, 0x1c06, URZ ;  /* 0x00001c06060a7890 */ /* 0x000fc4000fffe03f */
[----:B------:R-:W-:-:S03]  /*15b0*/  UIADD3 UR9, UR4, 0x606, URZ ;  /* 0x0000060604097890 */ /* 0x000fc6000fffe03f */
[----:B------:R-:W-:Y:S02]  /*15c0*/  UMOV UR14, UR4 ;  /* 0x00000004000e7c82 */ /* 0x000fe40008000000 */
[----:B------:R-:W-:Y:S01]  /*15d0*/  HGMMA.64x64x8.F32.TF32 R56, gdesc[UR12], RZ, !UPT, gsb0 ;  /* 0x04e000000c3879f0 */ /* 0x000fe2000c0028ff */
[----:B------:R-:W-:Y:S01]  /*15e0*/  UMOV UR12, UR5 ;  /* 0x00000005000c7c82 */ /* 0x000fe20008000000 */
[----:B------:R-:W-:Y:S01]  /*15f0*/  UMOV UR13, 0x40000040 ;  /* 0x40000040000d7882 */ /* 0x000fe20000000000 */
[----:B------:R-:W-:Y:S01]  /*1600*/  UIADD3 UR5, UR6, 0x402, URZ ;  /* 0x0000040206057890 */ /* 0x000fe2000fffe03f */
[----:B------:R-:W-:Y:S02]  /*1610*/  WARPGROUP.DEPBAR.LE gsb0, 0x0 ;  /* 0x00008000000079c5 */ /* 0x000fe40000010000 */
[----:B------:R-:W-:-:S06]  /*1620*/  WARPGROUP.ARRIVE ;  /* 0x00000000000079c5 */ /* 0x000fcc0000000000 */
[----:B------:R-:W-:Y:S01]  /*1630*/  HGMMA.64x64x8.F32.TF32 R24, gdesc[UR12], RZ, !UPT, gsb0 ;  /* 0x04e000000c1879f0 */ /* 0x000fe2000c0028ff */
[----:B------:R-:W-:Y:S02]  /*1640*/  UIADD3 UR12, UR6, 0x2, URZ ;  /* 0x00000002060c7890 */ /* 0x000fe4000fffe03f */
[----:B------:R-:W-:Y:S01]  /*1650*/  UIADD3 UR14, UR4, 0x2, URZ ;  /* 0x00000002040e7890 */ /* 0x000fe2000fffe03f */
[----:B------:R-:W-:Y:S01]  /*1660*/  UMOV UR13, 0x40000040 ;  /* 0x40000040000d7882 */ /* 0x000fe20000000000 */
[----:B------:R-:W-:Y:S01]  /*1670*/  UMOV UR15, 0x40000040 ;  /* 0x40000040000f7882 */ /* 0x000fe20000000000 */
[----:B------:R-:W-:Y:S02]  /*1680*/  WARPGROUP.DEPBAR.LE gsb0, 0x0 ;  /* 0x00008000000079c5 */ /* 0x000fe40000010000 */
[----:B------:R-:W-:-:S06]  /*1690*/  WARPGROUP.ARRIVE ;  /* 0x00000000000079c5 */ /* 0x000fcc0000000000 */
[----:B------:R-:W-:Y:S01]  /*16a0*/  HGMMA.64x64x8.F32.TF32 R56, gdesc[UR12], R56, gsb0 ;  /* 0x04e000000c3879f0 */ /* 0x000fe20008002838 */
[----:B------:R-:W-:Y:S01]  /*16b0*/  UMOV UR12, UR5 ;  /* 0x00000005000c7c82 */ /* 0x000fe20008000000 */
[----:B------:R-:W-:Y:S01]  /*16c0*/  UMOV UR13, 0x40000040 ;  /* 0x40000040000d7882 */ /* 0x000fe20000000000 */
[----:B------:R-:W-:Y:S01]  /*16d0*/  UIADD3 UR5, UR6, 0x404, URZ ;  /* 0x0000040406057890 */ /* 0x000fe2000fffe03f */
[----:B------:R-:W-:Y:S02]  /*16e0*/  WARPGROUP.DEPBAR.LE gsb0, 0x0 ;  /* 0x00008000000079c5 */ /* 0x000fe40000010000 */
[----:B------:R-:W-:-:S06]  /*16f0*/  WARPGROUP.ARRIVE ;  /* 0x00000000000079c5 */ /* 0x000fcc0000000000 */
[----:B------:R-:W-:Y:S01]  /*1700*/  HGMMA.64x64x8.F32.TF32 R24, gdesc[UR12], R24, gsb0 ;  /* 0x04e000000c1879f0 */ /* 0x000fe20008002818 */
        /* <DEDUP_REMOVED lines=160> */
[----:B------:R-:W-:Y:S01]  /*2110*/  UMOV UR4, UR7 ;  /* 0x0000000700047c82 */ /* 0x000fe20008000000 */
[----:B------:R-:W-:Y:S01]  /*2120*/  UMOV UR6, UR9 ;  /* 0x0000000900067c82 */ /* 0x000fe20008000000 */
[----:B------:R-:W-:Y:S01]  /*2130*/  UMOV UR7, 0x40000040 ;  /* 0x4000004000077882 */ /* 0x000fe20000000000 */
[----:B------:R-:W-:Y:S02]  /*2140*/  WARPGROUP.DEPBAR.LE gsb0, 0x0 ;  /* 0x00008000000079c5 */ /* 0x000fe40000010000 */
[----:B------:R-:W-:-:S06]  /*2150*/  WARPGROUP.ARRIVE ;  /* 0x00000000000079c5 */ /* 0x000fcc0000000000 */
[----:B------:R-:W-:Y:S01]  /*2160*/  HGMMA.64x64x8.F32.TF32 R56, gdesc[UR12], R56, gsb0 ;  /* 0x04e000000c3879f0 */ /* 0x000fe20008002838 */
[----:B------:R-:W-:Y:S01]  /*2170*/  UMOV UR12, UR5 ;  /* 0x00000005000c7c82 */ /* 0x000fe20008000000 */
[----:B------:R-:W-:Y:S01]  /*2180*/  UMOV UR13, 0x40000040 ;  /* 0x40000040000d7882 */ /* 0x000fe20000000000 */
[----:B------:R-:W-:Y:S01]  /*2190*/  UMOV UR5, 0x40000040 ;  /* 0x4000004000057882 */ /* 0x000fe20000000000 */
[----:B------:R-:W-:Y:S02]  /*21a0*/  WARPGROUP.DEPBAR.LE gsb0, 0x0 ;  /* 0x00008000000079c5 */ /* 0x000fe40000010000 */
[----:B------:R-:W-:-:S06]  /*21b0*/  WARPGROUP.ARRIVE ;  /* 0x00000000000079c5 */ /* 0x000fcc0000000000 */
[----:B------:R-:W-:Y:S03]  /*21c0*/  HGMMA.64x64x8.F32.TF32 R24, gdesc[UR12], R24, gsb0 ;  /* 0x04e000000c1879f0 */ /* 0x000fe60008002818 */
[----:B------:R-:W-:Y:S02]  /*21d0*/  WARPGROUP.DEPBAR.LE gsb0, 0x0 ;  /* 0x00008000000079c5 */ /* 0x000fe40000010000 */
[----:B------:R-:W-:-:S06]  /*21e0*/  WARPGROUP.ARRIVE ;  /* 0x00000000000079c5 */ /* 0x000fcc0000000000 */
[----:B------:R-:W-:Y:S01]  /*21f0*/  HGMMA.64x64x8.F32.TF32 R56, gdesc[UR4], R56, gsb0 ;  /* 0x04e00000043879f0 */ /* 0x000fe20008002838 */
[----:B------:R-:W-:Y:S01]  /*2200*/  UMOV UR4, UR10 ;  /* 0x0000000a00047c82 */ /* 0x000fe20008000000 */
[----:B------:R-:W-:Y:S01]  /*2210*/  UMOV UR5, 0x40000040 ;  /* 0x4000004000057882 */ /* 0x000fe20000000000 */
[----:B------:R-:W-:Y:S02]  /*2220*/  WARPGROUP.DEPBAR.LE gsb0, 0x0 ;  /* 0x00008000000079c5 */ /* 0x000fe40000010000 */
[----:B------:R-:W-:-:S06]  /*2230*/  WARPGROUP.ARRIVE ;  /* 0x00000000000079c5 */ /* 0x000fcc0000000000 */
[----:B------:R-:W-:Y:S03]  /*2240*/  HGMMA.64x64x8.F32.TF32 R24, gdesc[UR4], R24, gsb0 ;  /* 0x04e00000041879f0 */ /* 0x000fe60008002818 */
[----:B------:R-:W-:Y:S02]  /*2250*/  WARPGROUP.DEPBAR.LE gsb0, 0x0 ;  /* 0x00008000000079c5 */ /* 0x000fe40000010000 */
[----:B------:R-:W-:Y:S05]  /*2260*/  @!P2 BRA `(.L_x_18) ;  /* 0x0000000c00eca947 */ /* 0x000fea0003800000 */
[----:B------:R-:W-:Y:S01]  /*2270*/  UIADD3 UR9, UR40, 0x1, URZ ;  /* 0x0000000128097890 */ /* 0x000fe2000fffe03f */
[----:B01----:R-:W-:Y:S01]  /*2280*/  IMAD.U32 R0, RZ, RZ, UR42 ;  /* 0x0000002aff007e24 */ /* 0x003fe2000f8e00ff */
[----:B------:R-:W-:Y:S02]  /*2290*/  UMOV UR10, UR40 ;  /* 0x00000028000a7c82 */ /* 0x000fe40008000000 */
[----:B------:R-:W-:-:S04]  /*22a0*/  UISETP.NE.AND UP0, UPT, UR9, 0x3, UPT ;  /* 0x000000030900788c */ /* 0x000fc8000bf05270 */
[----:B------:R-:W-:Y:S02]  /*22b0*/  USEL UR4, URZ, 0x1, UP0 ;  /* 0x000000013f047887 */ /* 0x000fe40008000000 */
[----:B------:R-:W-:Y:S02]  /*22c0*/  USEL UR9, UR9, URZ, UP0 ;  /* 0x0000003f09097287 */ /* 0x000fe40008000000 */
[----:B------:R-:W-:-:S06]  /*22d0*/  ULOP3.LUT UR4, UR36, UR4, URZ, 0x3c, !UPT ;  /* 0x0000000424047292 */ /* 0x000fcc000f8e3c3f */
[----:B------:R-:W-:-:S07]  /*22e0*/  IMAD.U32 R5, RZ, RZ, UR4 ;  /* 0x00000004ff057e24 */ /* 0x000fce000f8e00ff */
.L_x_25:
[----:B01----:R-:W-:Y:S05]  /*22f0*/  @!P0 BRA `(.L_x_19) ;  /* 0x0000000000048947 */ /* 0x003fea0003800000 */
[----:B------:R-:W-:Y:S01]  /*2300*/  BPT.TRAP 0x1 ;  /* 0x000000040000795c */ /* 0x000fe20000300000 */
.L_x_19:
[----:B------:R-:W0:Y:S01]  /*2310*/  S2UR UR4, SR_CgaCtaId ;  /* 0x00000000000479c3 */ /* 0x000e220000008800 */
[----:B------:R-:W-:Y:S01]  /*2320*/  UMOV UR11, 0x400 ;  /* 0x00000400000b7882 */ /* 0x000fe20000000000 */
[----:B------:R-:W-:Y:S01]  /*2330*/  SHF.L.U32 R3, R5, 0x1f, RZ ;  /* 0x0000001f05037819 */ /* 0x000fe200000006ff */
[----:B0-----:R-:W-:-:S04]  /*2340*/  ULEA UR11, UR4, UR11, 0x18 ;  /* 0x0000000b040b7291 */ /* 0x001fc8000f8ec03f */
[----:B------:R-:W-:-:S09]  /*2350*/  ULEA UR4, UR9, UR11, 0x3 ;  /* 0x0000000b09047291 */ /* 0x000fd2000f8e183f */
[----:B------:R0:W1:Y:S01]  /*2360*/  SYNCS.PHASECHK.TRANS64.TRYWAIT P1, [UR4], R3 ;  /* 0x00000003ff0075a7 */ /* 0x0000620008020144 */
[----:B------:R-:W-:Y:S05]  /*2370*/  @!P0 BRA `(.L_x_20) ;  /* 0x0000000000048947 */ /* 0x000fea0003800000 */
[----:B------:R-:W-:Y:S01]  /*2380*/  BPT.TRAP 0x1 ;  /* 0x000000040000795c */ /* 0x000fe20000300000 */
.L_x_20:
[----:B-1----:R-:W-:Y:S05]  /*2390*/  @P1 BRA `(.L_x_21) ;  /* 0x0000000000081947 */ /* 0x002fea0003800000 */
[----:B------:R-:W1:Y:S02]  /*23a0*/  SYNCS.PHASECHK.TRANS64.TRYWAIT P1, [UR4], R3 ;  /* 0x00000003ff0075a7 */ /* 0x000e640008020144 */
[----:B-1----:R-:W-:Y:S05]  /*23b0*/  @!P1 BRA `(.L_x_22) ;  /* 0x0000007400fc9947 */ /* 0x002fea0003800000 */
.L_x_21:
[----:B------:R-:W-:Y:S01]  /*23c0*/  ULEA UR13, UR9, UR8, 0xb ;  /* 0x00000008090d7291 */ /* 0x000fe2000f8e583f */
[----:B------:R-:W-:Y:S01]  /*23d0*/  WARPGROUP.ARRIVE ;  /* 0x00000000000079c5 */ /* 0x000fe20000000000 */
[----:B------:R-:W-:Y:S01]  /*23e0*/  ULEA UR12, UR9, UR43, 0xd ;  /* 0x0000002b090c7291 */ /* 0x000fe2000f8e683f */
[----:B------:R-:W-:Y:S01]  /*23f0*/  UMOV UR7, 0x40000040 ;  /* 0x4000004000077882 */ /* 0x000fe20000000000 */
[----:B------:R-:W-:Y:S02]  /*2400*/  UMOV UR5, 0x40000040 ;  /* 0x4000004000057882 */ /* 0x000fe40000000000 */
[----:B------:R-:W-:Y:S01]  /*2410*/  UIADD3 UR14, UR12, 0x400, URZ ;  /* 0x000004000c0e7890 */ /* 0x000fe2000fffe03f */
[----:B------:R-:W-:Y:S02]  /*2420*/  UMOV UR6, UR13 ;  /* 0x0000000d00067c82 */ /* 0x000fe40008000000 */
[----:B------:R-:W-:Y:S02]  /*2430*/  UMOV UR4, UR12 ;  /* 0x0000000c00047c82 */ /* 0x000fe40008000000 */
[----:B------:R-:W-:Y:S01]  /*2440*/  HGMMA.64x64x8.F32.TF32 R56, gdesc[UR4], R56, gsb0 ;  /* 0x04e00000043879f0 */ /* 0x000fe20008002838 */
[----:B------:R-:W-:Y:S01]  /*2450*/  UMOV UR5, 0x40000040 ;  /* 0x4000004000057882 */ /* 0x000fe20000000000 */
[----:B------:R-:W-:Y:S01]  /*2460*/  UMOV UR4, UR14 ;  /* 0x0000000e00047c82 */ /* 0x000fe20008000000 */
[----:B------:R-:W-:Y:S01]  /*2470*/  UIADD3 UR14, UR12, 0x402, URZ ;  /* 0x000004020c0e7890 */ /* 0x000fe2000fffe03f */
[----:B------:R-:W-:-:S02]  /*2480*/  WARPGROUP.DEPBAR.LE gsb0, 0x0 ;  /* 0x00008000000079c5 */ /* 0x000fc40000010000 */
        /* <DEDUP_REMOVED lines=180> */
[----:B------:R-:W-:Y:S02]  /*2fd0*/  WARPGROUP.DEPBAR.LE gsb0, 0x0 ;  /* 0x00008000000079c5 */ /* 0x000fe40000010000 */
[----:B------:R-:W-:-:S06]  /*2fe0*/  WARPGROUP.ARRIVE ;  /* 0x00000000000079c5 */ /* 0x000fcc0000000000 */
[----:B------:R-:W-:Y:S01]  /*2ff0*/  HGMMA.64x64x8.F32.TF32 R24, gdesc[UR4], R24, gsb0 ;  /* 0x04e00000041879f0 */ /* 0x000fe20008002818 */
[----:B------:R-:W-:Y:S02]  /*3000*/  UIADD3 UR6, UR13, 0x606, URZ ;  /* 0x000006060d067890 */ /* 0x000fe4000fffe03f */
[----:B------:R-:W-:Y:S01]  /*3010*/  UIADD3 UR4, UR12, 0x1806, URZ ;  /* 0x000018060c047890 */ /* 0x000fe2000fffe03f */
[----:B------:R-:W-:Y:S01]  /*3020*/  UMOV UR7, 0x40000040 ;  /* 0x4000004000077882 */ /* 0x000fe20000000000 */
[----:B------:R-:W-:Y:S01]  /*3030*/  UMOV UR5, 0x40000040 ;  /* 0x4000004000057882 */ /* 0x000fe20000000000 */
[----:B------:R-:W-:Y:S01]  /*3040*/  UIADD3 UR12, UR12, 0x1c06, URZ ;  /* 0x00001c060c0c7890 */ /* 0x000fe2000fffe03f */
        /* <DEDUP_REMOVED lines=10> */
[----:B------:R-:W-:Y:S01]  /*30f0*/  BPT.TRAP 0x1 ;  /* 0x000000040000795c */ /* 0x000fe20000300000 */
.L_x_23:
[----:B------:R-:W-:Y:S01]  /*3100*/  ULEA UR11, UR10, UR11, 0x3 ;  /* 0x0000000b0a0b7291 */ /* 0x000fe2000f8e183f */
[----:B------:R-:W-:-:S03]  /*3110*/  ISETP.GT.U32.AND P1, PT, R18, 0x1, PT ;  /* 0x000000011200780c */ /* 0x000fc60003f24070 */
[----:B------:R-:W-:-:S04]  /*3120*/  UIADD3 UR11, UR11, 0x18, URZ ;  /* 0x000000180b0b7890 */ /* 0x000fc8000fffe03f */
[----:B------:R-:W-:-:S09]  /*3130*/  UPRMT UR11, URZ, 0x654, UR11 ;  /* 0x000006543f0b7896 */ /* 0x000fd2000800000b */
[----:B------:R-:W-:Y:S01]  /*3140*/  SYNCS.ARRIVE.TRANS64.RED.A1T0 RZ, [UR11], RZ ;  /* 0x000000ffffff79a7 */ /* 0x000fe2000810040b */
[----:B------:R-:W-:Y:S05]  /*3150*/  @P1 BRA `(.L_x_24) ;  /* 0x0000000000041947 */ /* 0x000fea0003800000 */
[----:B------:R-:W-:Y:S01]  /*3160*/  BPT.TRAP 0x1 ;  /* 0x000000040000795c */ /* 0x000fe20000300000 */
.L_x_24:
[----:B------:R-:W-:Y:S01]  /*3170*/  UIADD3 UR9, UR9, 0x1, URZ ;  /* 0x0000000109097890 */ /* 0x000fe2000fffe03f */
[C---:B------:R-:W-:Y:S01]  /*3180*/  ISETP.GT.AND P1, PT, R0.reuse, 0x1, PT ;  /* 0x000000010000780c */ /* 0x040fe20003f24270 */
[----:B------:R-:W-:Y:S01]  /*3190*/  UIADD3 UR10, UR10, 0x1, URZ ;  /* 0x000000010a0a7890 */ /* 0x000fe2000fffe03f */
[----:B------:R-:W-:Y:S01]  /*31a0*/  VIADD R0, R0, 0xffffffff ;  /* 0xffffffff00007836 */ /* 0x000fe20000000000 */
[----:B------:R-:W-:Y:S02]  /*31b0*/  UISETP.NE.AND UP0, UPT, UR9, 0x3, UPT ;  /* 0x000000030900788c */ /* 0x000fe4000bf05270 */
[----:B------:R-:W-:Y:S02]  /*31c0*/  UISETP.NE.AND UP1, UPT, UR10, 0x3, UPT ;  /* 0x000000030a00788c */ /* 0x000fe4000bf25270 */
[----:B------:R-:W-:Y:S02]  /*31d0*/  USEL UR4, URZ, 0x1, UP0 ;  /* 0x000000013f047887 */ /* 0x000fe40008000000 */
[----:B------:R-:W-:-:S02]  /*31e0*/  USEL UR9, UR9, URZ, UP0 ;  /* 0x0000003f09097287 */ /* 0x000fc40008000000 */
[----:B------:R-:W-:Y:S02]  /*31f0*/  USEL UR10, UR10, URZ, UP1 ;  /* 0x0000003f0a0a7287 */ /* 0x000fe40008800000 */
[----:B------:R-:W-:Y:S01]  /*3200*/  LOP3.LUT R5, R5, UR4, RZ, 0x3c, !PT ;  /* 0x0000000405057c12 */ /* 0x000fe2000f8e3cff */
[----:B------:R-:W-:Y:S09]  /*3210*/  @P1 BRA `(.L_x_25) ;  /* 0xfffffff000341947 */ /* 0x000ff2000383ffff */
.L_x_18:
[----:B01----:R-:W0:Y:S02]  /*3220*/  LDC R0, c[0x0][0x28c] ;  /* 0x0000a300ff007b82 */ /* 0x003e240000000800 */
[----:B0-----:R-:W-:-:S13]  /*3230*/  ISETP.GE.AND P1, PT, R0, 0x1, PT ;  /* 0x000000010000780c */ /* 0x001fda0003f26270 */
[----:B------:R-:W-:Y:S05]  /*3240*/  @!P1 BRA `(.L_x_26) ;  /* 0x0000000000409947 */ /* 0x000fea0003800000 */
[----:B------:R-:W-:Y:S05]  /*3250*/  @!P0 BRA `(.L_x_27) ;  /* 0x0000000000048947 */ /* 0x000fea0003800000 */
[----:B------:R-:W-:Y:S01]  /*3260*/  BPT.TRAP 0x1 ;  /* 0x000000040000795c */ /* 0x000fe20000300000 */
.L_x_27:
[----:B------:R-:W0:Y:S01]  /*3270*/  S2UR UR7, SR_CgaCtaId ;  /* 0x00000000000779c3 */ /* 0x000e220000008800 */
[----:B------:R-:W-:Y:S01]  /*3280*/  UIADD3 UR6, UR42, UR40, URZ ;  /* 0x000000282a067290 */ /* 0x000fe2000fffe03f */
[----:B------:R-:W-:-:S03]  /*3290*/  ISETP.GT.U32.AND P0, PT, R18, 0x1, PT ;  /* 0x000000011200780c */ /* 0x000fc60003f04070 */
[----:B------:R-:W-:-:S04]  /*32a0*/  UIMAD.WIDE.U32 UR4, UR6, -0x55555555, URZ ;  /* 0xaaaaaaab060478a5 */ /* 0x000fc8000f8e003f */
[----:B------:R-:W-:-:S03]  /*32b0*/  USHF.R.U32.HI UR4, URZ, 0x1, UR5 ;  /* 0x000000013f047899 */ /* 0x000fc60008011605 */
[----:B------:R-:W-:Y:S01]  /*32c0*/  UMOV UR5, 0x400 ;  /* 0x0000040000057882 */ /* 0x000fe20000000000 */
[----:B------:R-:W-:Y:S02]  /*32d0*/  UIMAD UR6, UR4, -0x3, UR6 ;  /* 0xfffffffd040678a4 */ /* 0x000fe4000f8e0206 */
[----:B0-----:R-:W-:-:S04]  /*32e0*/  ULEA UR5, UR7, UR5, 0x18 ;  /* 0x0000000507057291 */ /* 0x001fc8000f8ec03f */
[----:B------:R-:W-:-:S04]  /*32f0*/  ULEA UR6, UR6, UR5, 0x3 ;  /* 0x0000000506067291 */ /* 0x000fc8000f8e183f */
[----:B------:R-:W-:-:S04]  /*3300*/  UIADD3 UR6, UR6, 0x18, URZ ;  /* 0x0000001806067890 */ /* 0x000fc8000fffe03f */
[----:B------:R-:W-:-:S09]  /*3310*/  UPRMT UR6, URZ, 0x654, UR6 ;  /* 0x000006543f067896 */ /* 0x000fd20008000006 */
[----:B------:R-:W-:Y:S01]  /*3320*/  SYNCS.ARRIVE.TRANS64.RED.A1T0 RZ, [UR6], RZ ;  /* 0x000000ffffff79a7 */ /* 0x000fe20008100406 */
[----:B------:R-:W-:Y:S05]  /*3330*/  @P0 BRA `(.L_x_26) ;  /* 0x0000000000040947 */ /* 0x000fea0003800000 */
[----:B------:R-:W-:Y:S01]  /*3340*/  BPT.TRAP 0x1 ;  /* 0x000000040000795c */ /* 0x000fe20000300000 */
.L_x_26:
[----:B------:R-:W-:Y:S01]  /*3350*/  IMAD.SHL.U32 R101, R101, 0x40, RZ ;  /* 0x0000004065657824 */ /* 0x000fe200078e00ff */
[----:B------:R-:W-:Y:S01]  /*3360*/  UIADD3 UR40, UR41, UR40, URZ ;  /* 0x0000002829287290 */ /* 0x000fe2000fffe03f */
[----:B------:R-:W-:Y:S01]  /*3370*/  SHF.R.S32.HI R9, RZ, 0x1f, R19 ;  /* 0x0000001fff097819 */ /* 0x000fe20000011413 */
[----:B------:R-:W-:Y:S01]  /*3380*/  UISETP.GE.U32.AND UP1, UPT, UR41, 0x3, UPT ;  /* 0x000000032900788c */ /* 0x000fe2000bf26070 */
[----:B------:R-:W-:Y:S01]  /*3390*/  IMAD.SHL.U32 R3, R111, 0x100, RZ ;  /* 0x000001006f037824 */ /* 0x000fe200078e00ff */
[----:B------:R-:W-:Y:S01]  /*33a0*/  ULDC UR7, c[0x0][0x288] ;  /* 0x0000a20000077ab9 */ /* 0x000fe20000000800 */
[C---:B------:R-:W-:Y:S01]  /*33b0*/  LOP3.LUT R10, R101.reuse, 0x6, R96, 0xf8, !PT ;  /* 0x00000006650a7812 */ /* 0x040fe200078ef860 */
[----:B------:R-:W-:Y:S01]  /*33c0*/  UISETP.GT.U32.AND UP0, UPT, UR40, 0x2, UPT ;  /* 0x000000022800788c */ /* 0x000fe2000bf04070 */
[----:B------:R-:W-:Y:S01]  /*33d0*/  ISETP.GE.AND P0, PT, R101, UR7, PT ;  /* 0x0000000765007c0c */ /* 0x000fe2000bf06270 */
[----:B------:R-:W-:Y:S01]  /*33e0*/  ULDC.64 UR4, c[0x0][0x5d0] ;  /* 0x0001740000047ab9 */ /* 0x000fe20000000a00 */
[--C-:B------:R-:W-:Y:S01]  /*33f0*/  SHF.R.S32.HI R11, RZ, 0x1f, R10.reuse ;  /* 0x0000001fff0b7819 */ /* 0x100fe2000001140a */
[----:B------:R-:W-:Y:S01]  /*3400*/  ULDC UR10, c[0x0][0x284] ;  /* 0x0000a100000a7ab9 */ /* 0x000fe20000000800 */
[----:B------:R-:W-:Y:S01]  /*3410*/  IMAD R0, R9, UR4, RZ ;  /* 0x0000000409007c24 */ /* 0x000fe2000f8e02ff */
[----:B------:R-:W-:Y:S01]  /*3420*/  UISETP.LT.U32.AND UP0, UPT, UR41, 0x3, UP0 ;  /* 0x000000032900788c */ /* 0x000fe20008701070 */
[----:B------:R-:W-:Y:S01]  /*3430*/  ISETP.GE.OR P0, PT, R3, UR10, P0 ;  /* 0x0000000a03007c0c */ /* 0x000fe20008706670 */
[----:B------:R-:W-:Y:S01]  /*3440*/  IMAD.WIDE.U32 R4, R19, UR4, R10 ;  /* 0x0000000413047c25 */ /* 0x000fe2000f8e000a */
[----:B------:R-:W-:Y:S01]  /*3450*/  ULDC.64 UR8, c[0x0][0x5c8] ;  /* 0x0001720000087ab9 */ /* 0x000fe20000000a00 */
[----:B------:R-:W-:-:S02]  /*3460*/  USEL UR6, URZ, 0x1, !UP0 ;  /* 0x000000013f067887 */ /* 0x000fc4000c000000 */
[----:B------:R-:W-:Y:S01]  /*3470*/  IMAD R7, R19, UR5, R0 ;  /* 0x0000000513077c24 */ /* 0x000fe2000f8e0200 */
[----:B------:R-:W-:Y:S01]  /*3480*/  @UP1 UIMAD.WIDE.U32 UR4, UR40, -0x55555555, URZ ;  /* 0xaaaaaaab280418a5 */ /* 0x000fe2000f8e003f */
[----:B------:R-:W-:Y:S01]  /*3490*/  IMAD.WIDE R110, R111, 0x100, R22 ;  /* 0x000001006f6e7825 */ /* 0x000fe200078e0216 */
[----:B------:R-:W-:Y:S02]  /*34a0*/  ULOP3.LUT UR36, UR36, UR6, URZ, 0x3c, !UPT ;  /* 0x0000000624247292 */ /* 0x000fe4000f8e3c3f */
[----:B------:R-:W-:Y:S01]  /*34b0*/  @UP1 USHF.R.U32.HI UR4, URZ, 0x1, UR5 ;  /* 0x000000013f041899 */ /* 0x000fe20008011605 */
[----:B------:R-:W-:Y:S02]  /*34c0*/  IMAD.IADD R5, R5, 0x1, R7 ;  /* 0x0000000105057824 */ /* 0x000fe400078e0207 */
[----:B------:R-:W-:Y:S01]  /*34d0*/  IMAD R7, R111, UR8, RZ ;  /* 0x000000086f077c24 */ /* 0x000fe2000f8e02ff */
[----:B------:R-:W-:Y:S01]  /*34e0*/  @UP1 ULOP3.LUT UR36, UR36, 0x1, UR4, 0x78, !UPT ;  /* 0x0000000124241892 */ /* 0x000fe2000f8e7804 */
[----:B------:R-:W-:-:S04]  /*34f0*/  IMAD.WIDE.U32 R112, R110, UR8, R4 ;  /* 0x000000086e707c25 */ /* 0x000fc8000f8e0004 */
[----:B------:R-:W-:Y:S02]  /*3500*/  IMAD R7, R110, UR9, R7 ;  /* 0x000000096e077c24 */ /* 0x000fe4000f8e0207 */
[----:B------:R-:W-:Y:S01]  /*3510*/  IMAD.MOV.U32 R0, RZ, RZ, -0x1 ;  /* 0xffffffffff007424 */ /* 0x000fe200078e00ff */
[----:B------:R-:W-:Y:S06]  /*3520*/  @P0 BRA `(.L_x_28) ;  /* 0x00000048002c0947 */ /* 0x000fec0003800000 */
[----:B-----5:R-:W-:Y:S01]  /*3530*/  FSETP.NEU.AND P1, PT, R89, RZ, PT ;  /* 0x000000ff5900720b */ /* 0x020fe20003f2d000 */
[----:B------:R-:W-:Y:S01]  /*3540*/  IMAD.IADD R4, R95, 0x1, -R101 ;  /* 0x000000015f047824 */ /* 0x000fe200078e0a65 */
[----:B------:R-:W-:Y:S01]  /*3550*/  BSSY B0, `(.L_x_28) ;  /* 0x0000488000007945 */ /* 0x000fe20003800000 */
[----:B------:R-:W-:Y:S02]  /*3560*/  IMAD.IADD R3, R100, 0x1, -R3 ;  /* 0x0000000164037824 */ /* 0x000fe400078e0a03 */
[----:B------:R-:W-:Y:S01]  /*3570*/  IMAD.IADD R21, R113, 0x1, R7 ;  /* 0x0000000171157824 */ /* 0x000fe200078e0207 */
[----:B------:R-:W-:-:S04]  /*3580*/  ISETP.GT.AND P6, PT, R4, RZ, PT ;  /* 0x000000ff0400720c */ /* 0x000fc80003fc4270 */
[----:B------:R-:W-:-:S03]  /*3590*/  ISETP.GT.AND P0, PT, R3, RZ, P6 ;  /* 0x000000ff0300720c */ /* 0x000fc60003704270 */
[----:B------:R-:W-:Y:S10]  /*35a0*/  @!P1 BRA `(.L_x_29) ;  /* 0x0000003000949947 */ /* 0x000ff40003800000 */
[----:B------:R-:W0:Y:S01]  /*35b0*/  LDC.64 R14, c[0x0][0x5b8] ;  /* 0x00016e00ff0e7b82 */ /* 0x000e220000000a00 */
[----:B------:R-:W-:-:S07]  /*35c0*/  ULDC.64 UR4, c[0x0][0x5c0] ;  /* 0x0001700000047ab9 */ /* 0x000fce0000000a00 */
[----:B------:R-:W1:Y:S08]  /*35d0*/  LDC.64 R106, c[0x0][0x5b0] ;  /* 0x00016c00ff6a7b82 */ /* 0x000e700000000a00 */
[----:B------:R-:W2:Y:S01]  /*35e0*/  LDC.64 R12, c[0x0][0x5a8] ;  /* 0x00016a00ff0c7b82 */ /* 0x000ea20000000a00 */
[-C--:B0-----:R-:W-:Y:S02]  /*35f0*/  IMAD R6, R9, R14.reuse, RZ ;  /* 0x0000000e09067224 */ /* 0x081fe400078e02ff */
[----:B------:R-:W-:-:S04]  /*3600*/  IMAD.WIDE.U32 R102, R19, R14, R10 ;  /* 0x0000000e13667225 */ /* 0x000fc800078e000a */
[----:B------:R-:W-:Y:S02]  /*3610*/  IMAD R123, R19, R15, R6 ;  /* 0x0000000f137b7224 */ /* 0x000fe400078e0206 */
[-C--:B-1----:R-:W-:Y:S02]  /*3620*/  IMAD R5, R111, R106.reuse, RZ ;  /* 0x0000006a6f057224 */ /* 0x082fe400078e02ff */
[----:B------:R-:W-:Y:S02]  /*3630*/  IMAD.IADD R105, R103, 0x1, R123 ;  /* 0x0000000167697824 */ /* 0x000fe400078e027b */
[----:B------:R-:W-:Y:S02]  /*3640*/  IMAD.MOV.U32 R104, RZ, RZ, R102 ;  /* 0x000000ffff687224 */ /* 0x000fe400078e0066 */
[C---:B------:R-:W-:Y:S02]  /*3650*/  IMAD R101, R110.reuse, R107, R5 ;  /* 0x0000006b6e657224 */ /* 0x040fe400078e0205 */
[----:B------:R-:W-:-:S04]  /*3660*/  IMAD.WIDE.U32 R6, R110, R106, R104 ;  /* 0x0000006a6e067225 */ /* 0x000fc800078e0068 */
[----:B------:R-:W-:Y:S01]  /*3670*/  IMAD.IADD R5, R7, 0x1, R101 ;  /* 0x0000000107057824 */ /* 0x000fe200078e0265 */
[----:B--2---:R-:W-:-:S04]  /*3680*/  LEA R8, P1, R6, R12, 0x2 ;  /* 0x0000000c06087211 */ /* 0x004fc800078210ff */
[----:B------:R-:W-:-:S05]  /*3690*/  LEA.HI.X R9, R6, R13, R5, 0x2, P1 ;  /* 0x0000000d06097211 */ /* 0x000fca00008f1405 */
[----:B------:R-:W2:Y:S01]  /*36a0*/  @P0 LDG.E.LTC128B R5, desc[UR44][R8.64] ;  /* 0x0000002c08050981 */ /* 0x000ea2000c1e1920 */
[----:B------:R-:W-:Y:S01]  /*36b0*/  LEA R20, P1, R112, UR4, 0x2 ;  /* 0x0000000470147c11 */ /* 0x000fe2000f8210ff */
[-C--:B------:R-:W-:Y:S01]  /*36c0*/  IMAD.WIDE.U32 R6, R110, R106.reuse, R10 ;  /* 0x0000006a6e067225 */ /* 0x080fe200078e000a */
[----:B------:R-:W-:Y:S01]  /*36d0*/  ISETP.GT.AND P4, PT, R4, 0x1, PT ;  /* 0x000000010400780c */ /* 0x000fe20003f84270 */
[----:B------:R-:W-:Y:S01]  /*36e0*/  BSSY B1, `(.L_x_30) ;  /* 0x0000013000017945 */ /* 0x000fe20003800000 */
[----:B------:R-:W-:Y:S01]  /*36f0*/  LEA.HI.X R21, R112, UR5, R21, 0x2, P1 ;  /* 0x0000000570157c11 */ /* 0x000fe200088f1415 */
[----:B------:R-:W-:Y:S01]  /*3700*/  IMAD.IADD R7, R101, 0x1, R7 ;  /* 0x0000000165077824 */ /* 0x000fe200078e0207 */
[----:B------:R-:W-:Y:S01]  /*3710*/  ISETP.GT.AND P1, PT, R3, RZ, P4 ;  /* 0x000000ff0300720c */ /* 0x000fe20002724270 */
[C---:B------:R-:W-:Y:S01]  /*3720*/  IMAD.SHL.U32 R112, R106.reuse, 0x8, RZ ;  /* 0x000000086a707824 */ /* 0x040fe200078e00ff */
[----:B------:R-:W-:Y:S02]  /*3730*/  SHF.L.U64.HI R113, R106, 0x3, R107 ;  /* 0x000000036a717819 */ /* 0x000fe4000001026b */
[----:B------:R-:W-:Y:S01]  /*3740*/  P2R R117, PR, RZ, 0x10 ;  /* 0x00000010ff757803 */ /* 0x000fe20000000000 */
[----:B------:R-:W-:Y:S01]  /*3750*/  IMAD.WIDE.U32 R114, R110, R106, R112 ;  /* 0x0000006a6e727225 */ /* 0x000fe200078e0070 */
[----:B--2---:R-:W-:-:S05]  /*3760*/  LOP3.LUT R108, R5, 0xffffe000, RZ, 0xc0, !PT ;  /* 0xffffe000056c7812 */ /* 0x004fca00078ec0ff */
[----:B------:R-:W-:Y:S01]  /*3770*/  FMUL R15, R108, R89 ;  /* 0x000000596c0f7220 */ /* 0x000fe20000400000 */
[----:B------:R-:W-:-:S04]  /*3780*/  IMAD.WIDE.U32 R108, R19, R14, R6 ;  /* 0x0000000e136c7225 */ /* 0x000fc800078e0006 */
[----:B------:R-:W-:Y:S01]  /*3790*/  FFMA R15, R56, R88, R15 ;  /* 0x00000058380f7223 */ /* 0x000fe2000000000f */
[----:B------:R-:W-:Y:S01]  /*37a0*/  IMAD.IADD R7, R123, 0x1, R109 ;  /* 0x000000017b077824 */ /* 0x000fe200078e026d */
[----:B------:R-:W-:-:S03]  /*37b0*/  LEA R6, P2, R108, R12, 0x2 ;  /* 0x0000000c6c067211 */ /* 0x000fc600078410ff */
[----:B------:R-:W-:Y:S02]  /*37c0*/  F2FP.TF32.F32.PACK_B R15, R15 ;  /* 0x0000000fff0f723e */ /* 0x000fe400024050ff */
[----:B------:R-:W-:-:S03]  /*37d0*/  LEA.HI.X R7, R108, R13, R7, 0x2, P2 ;  /* 0x0000000d6c077211 */ /* 0x000fc600010f1407 */
[----:B------:R0:W-:Y:S01]  /*37e0*/  @P0 STG.E desc[UR44][R20.64], R15 ;  /* 0x0000000f14000986 */ /* 0x0001e2000c10192c */
[----:B------:R-:W-:Y:S05]  /*37f0*/  @!P1 BRA `(.L_x_31) ;  /* 0x0000000000049947 */ /* 0x000fea0003800000 */
[----:B------:R1:W5:Y:S02]  /*3800*/  LDG.E.LTC128B R5, desc[UR44][R6.64+0x4] ;  /* 0x0000042c06057981 */ /* 0x000364000c1e1920 */
.L_x_31:
[----:B------:R-:W-:Y:S05]  /*3810*/  BSYNC B1 ;  /* 0x0000000000017941 */ /* 0x000fea0003800000 */
.L_x_30:
[----:B-----5:R-:W-:Y:S01]  /*3820*/  LOP3.LUT R8, R5, 0xffffe000, RZ, 0xc0, !PT ;  /* 0xffffe00005087812 */ /* 0x020fe200078ec0ff */
[----:B0-----:R-:W-:Y:S01]  /*3830*/  IMAD.IADD R15, R101, 0x1, R115 ;  /* 0x00000001650f7824 */ /* 0x001fe200078e0273 */
[----:B------:R-:W-:Y:S01]  /*3840*/  IADD3 R9, P2, R102, R114, RZ ;  /* 0x0000007266097210 */ /* 0x000fe20007f5e0ff */
[----:B------:R-:W-:Y:S01]  /*3850*/  IMAD.MOV.U32 R101, RZ, RZ, R5 ;  /* 0x000000ffff657224 */ /* 0x000fe200078e0005 */
[----:B------:R-:W-:Y:S01]  /*3860*/  ISETP.GT.AND P0, PT, R3, 0x8, P6 ;  /* 0x000000080300780c */ /* 0x000fe20003704270 */
[----:B------:R-:W-:Y:S02]  /*3870*/  FMUL R8, R8, R89 ;  /* 0x0000005908087220 */ /* 0x000fe40000400000 */
[----:B------:R-:W-:Y:S02]  /*3880*/  IMAD.X R56, R15, 0x1, R105, P2 ;  /* 0x000000010f387824 */ /* 0x000fe400010e0669 */
[----:B------:R-:W-:Y:S01]  /*3890*/  FFMA R57, R57, R88, R8 ;  /* 0x0000005839397223 */ /* 0x000fe20000000008 */
[----:B------:R-:W-:-:S04]  /*38a0*/  LEA R8, P2, R9, R12, 0x2 ;  /* 0x0000000c09087211 */ /* 0x000fc800078410ff */
[----:B------:R-:W-:Y:S02]  /*38b0*/  F2FP.TF32.F32.PACK_B R57, R57 ;  /* 0x00000039ff39723e */ /* 0x000fe400024050ff */
[----:B------:R-:W-:-:S03]  /*38c0*/  LEA.HI.X R9, R9, R13, R56, 0x2, P2 ;  /* 0x0000000d09097211 */ /* 0x000fc600010f1438 */
[----:B------:R0:W-:Y:S04]  /*38d0*/  @P1 STG.E desc[UR44][R20.64+0x4], R57 ;  /* 0x0000043914001986 */ /* 0x0001e8000c10192c */
[----:B------:R-:W2:Y:S01]  /*38e0*/  @P0 LDG.E.LTC128B R101, desc[UR44][R8.64] ;  /* 0x0000002c08650981 */ /* 0x000ea2000c1e1920 */
[----:B------:R-:W-:Y:S01]  /*38f0*/  IADD3 R114, P1, R10, R114, RZ ;  /* 0x000000720a727210 */ /* 0x000fe20007f3e0ff */
[C---:B------:R-:W-:Y:S01]  /*3900*/  IMAD.SHL.U32 R119, R90.reuse, 0x4, RZ ;  /* 0x000000045a777824 */ /* 0x040fe200078e00ff */
[----:B------:R-:W-:Y:S01]  /*3910*/  SHF.L.U64.HI R121, R90, 0x2, R93 ;  /* 0x000000025a797819 */ /* 0x000fe2000001025d */
[----:B------:R-:W-:Y:S02]  /*3920*/  BSSY B1, `(.L_x_32) ;  /* 0x0000010000017945 */ /* 0x000fe40003800000 */
[----:B------:R-:W-:Y:S01]  /*3930*/  IMAD.X R115, R11, 0x1, R15, P1 ;  /* 0x000000010b737824 */ /* 0x000fe200008e060f */
[----:B------:R-:W-:-:S02]  /*3940*/  IADD3 R108, P2, R119, R20, RZ ;  /* 0x00000014776c7210 */ /* 0x000fc40007f5e0ff */
[----:B------:R-:W-:Y:S01]  /*3950*/  ISETP.GT.AND P1, PT, R3, 0x8, P4 ;  /* 0x000000080300780c */ /* 0x000fe20002724270 */
[----:B------:R-:W-:-:S04]  /*3960*/  IMAD.WIDE.U32 R114, R19, R14, R114 ;  /* 0x0000000e13727225 */ /* 0x000fc800078e0072 */
[----:B------:R-:W-:Y:S01]  /*3970*/  IMAD.X R109, R121, 0x1, R21, P2 ;  /* 0x00000001796d7824 */ /* 0x000fe200010e0615 */
[----:B--2---:R-:W-:-:S05]  /*3980*/  LOP3.LUT R56, R101, 0xffffe000, RZ, 0xc0, !PT ;  /* 0xffffe00065387812 */ /* 0x004fca00078ec0ff */
[----:B------:R-:W-:Y:S01]  /*3990*/  FMUL R5, R56, R89 ;  /* 0x0000005938057220 */ /* 0x000fe20000400000 */
[----:B------:R-:W-:-:S03]  /*39a0*/  LEA R56, P3, R114, R12, 0x2 ;  /* 0x0000000c72387211 */ /* 0x000fc600078610ff */
[----:B------:R-:W-:Y:S01]  /*39b0*/  FFMA R15, R58, R88, R5 ;  /* 0x000000583a0f7223 */ /* 0x000fe20000000005 */
[----:B------:R-:W-:-:S04]  /*39c0*/  IMAD.IADD R5, R123, 0x1, R115 ;  /* 0x000000017b057824 */ /* 0x000fc800078e0273 */
[----:B------:R-:W-:Y:S02]  /*39d0*/  F2FP.TF32.F32.PACK_B R15, R15 ;  /* 0x0000000fff0f723e */ /* 0x000fe400024050ff */
[----:B0-----:R-:W-:-:S03]  /*39e0*/  LEA.HI.X R57, R114, R13, R5, 0x2, P3 ;  /* 0x0000000d72397211 */ /* 0x001fc600018f1405 */
[----:B------:R0:W-:Y:S01]  /*39f0*/  @P0 STG.E desc[UR44][R108.64], R15 ;  /* 0x0000000f6c000986 */ /* 0x0001e2000c10192c */
[----:B------:R-:W-:Y:S05]  /*3a00*/  @!P1 BRA `(.L_x_33) ;  /* 0x0000000000049947 */ /* 0x000fea0003800000 */
[----:B------:R2:W5:Y:S02]  /*3a10*/  LDG.E.LTC128B R101, desc[UR44][R56.64+0x4] ;  /* 0x0000042c38657981 */ /* 0x000564000c1e1920 */
.L_x_33:
[----:B------:R-:W-:Y:S05]  /*3a20*/  BSYNC B1 ;  /* 0x0000000000017941 */ /* 0x000fea0003800000 */
.L_x_32:
[----:B-----5:R-:W-:Y:S01]  /*3a30*/  LOP3.LUT R8, R101, 0xffffe000, RZ, 0xc0, !PT ;  /* 0xffffe00065087812 */ /* 0x020fe200078ec0ff */
[----:B------:R-:W-:Y:S01]  /*3a40*/  IMAD.MOV.U32 R58, RZ, RZ, R108 ;  /* 0x000000ffff3a7224 */ /* 0x000fe200078e006c */
[----:B------:R-:W-:Y:S01]  /*3a50*/  ISETP.GT.AND P4, PT, R4, 0x8, PT ;  /* 0x000000080400780c */ /* 0x000fe20003f84270 */
[----:B------:R-:W-:Y:S01]  /*3a60*/  BSSY B1, `(.L_x_34) ;  /* 0x000000b000017945 */ /* 0x000fe20003800000 */
[----:B0-----:R-:W-:Y:S02]  /*3a70*/  IMAD.SHL.U32 R15, R91, 0x4, RZ ;  /* 0x000000045b0f7824 */ /* 0x001fe400078e00ff */
[----:B------:R-:W-:Y:S01]  /*3a80*/  FMUL R8, R8, R89 ;  /* 0x0000005908087220 */ /* 0x000fe20000400000 */
[----:B------:R-:W-:Y:S02]  /*3a90*/  ISETP.GT.AND P0, PT, R3, RZ, P4 ;  /* 0x000000ff0300720c */ /* 0x000fe40002704270 */
[----:B------:R-:W-:Y:S01]  /*3aa0*/  P2R R118, PR, RZ, 0x10 ;  /* 0x00000010ff767803 */ /* 0x000fe20000000000 */
[----:B------:R-:W-:Y:S01]  /*3ab0*/  FFMA R5, R59, R88, R8 ;  /* 0x000000583b057223 */ /* 0x000fe20000000008 */
[----:B------:R-:W-:-:S04]  /*3ac0*/  IMAD.MOV.U32 R59, RZ, RZ, R109 ;  /* 0x000000ffff3b7224 */ /* 0x000fc800078e006d */
[----:B------:R-:W-:-:S05]  /*3ad0*/  F2FP.TF32.F32.PACK_B R5, R5 ;  /* 0x00000005ff05723e */ /* 0x000fca00024050ff */
[----:B------:R0:W-:Y:S01]  /*3ae0*/  @P1 STG.E desc[UR44][R58.64+0x4], R5 ;  /* 0x000004053a001986 */ /* 0x0001e2000c10192c */
[----:B------:R-:W-:Y:S05]  /*3af0*/  @!P0 BRA `(.L_x_35) ;  /* 0x0000000000048947 */ /* 0x000fea0003800000 */
[----:B------:R3:W5:Y:S02]  /*3b00*/  LDG.E.LTC128B R101, desc[UR44][R6.64+0x20] ;  /* 0x0000202c06657981 */ /* 0x000764000c1e1920 */
.L_x_35:
[----:B------:R-:W-:Y:S05]  /*3b10*/  BSYNC B1 ;  /* 0x0000000000017941 */ /* 0x000fea0003800000 */
.L_x_34:
[----:B-----5:R-:W-:Y:S01]  /*3b20*/  LOP3.LUT R114, R101, 0xffffe000, RZ, 0xc0, !PT ;  /* 0xffffe00065727812 */ /* 0x020fe200078ec0ff */
[----:B------:R-:W-:Y:S01]  /*3b30*/  BSSY B1, `(.L_x_36) ;  /* 0x000000d000017945 */ /* 0x000fe20003800000 */
[----:B0-----:R-:W-:Y:S02]  /*3b40*/  SHF.L.U64.HI R5, R91, 0x2, R92 ;  /* 0x000000025b057819 */ /* 0x001fe4000001025c */
[----:B------:R-:W-:Y:S01]  /*3b50*/  IADD3 R8, P1, P2, R15, R20, R119 ;  /* 0x000000140f087210 */ /* 0x000fe20007a3e077 */
[----:B------:R-:W-:Y:S01]  /*3b60*/  FMUL R115, R114, R89 ;  /* 0x0000005972737220 */ /* 0x000fe20000400000 */
[----:B------:R-:W-:Y:S02]  /*3b70*/  ISETP.GT.AND P3, PT, R4, 0x9, PT ;  /* 0x000000090400780c */ /* 0x000fe40003f64270 */
[----:B------:R-:W-:Y:S01]  /*3b80*/  IADD3.X R9, R5, R21, R121, P1, P2 ;  /* 0x0000001505097210 */ /* 0x000fe20000fe4479 */
[----:B------:R-:W-:Y:S01]  /*3b90*/  FFMA R115, R60, R88, R115 ;  /* 0x000000583c737223 */ /* 0x000fe20000000073 */
[----:B------:R-:W-:-:S02]  /*3ba0*/  ISETP.GT.AND P1, PT, R3, RZ, P3 ;  /* 0x000000ff0300720c */ /* 0x000fc40001f24270 */
[----:B------:R-:W-:Y:S02]  /*3bb0*/  P2R R114, PR, RZ, 0x8 ;  /* 0x00000008ff727803 */ /* 0x000fe40000000000 */
[----:B------:R-:W-:-:S05]  /*3bc0*/  F2FP.TF32.F32.PACK_B R115, R115 ;  /* 0x00000073ff73723e */ /* 0x000fca00024050ff */
[----:B------:R0:W-:Y:S04]  /*3bd0*/  @P0 STG.E desc[UR44][R20.64+0x20], R115 ;  /* 0x0000207314000986 */ /* 0x0001e8000c10192c */
[----:B------:R-:W-:Y:S05]  /*3be0*/  @!P1 BRA `(.L_x_37) ;  /* 0x0000000000049947 */ /* 0x000fea0003800000 */
[----:B------:R4:W5:Y:S02]  /*3bf0*/  LDG.E.LTC128B R101, desc[UR44][R6.64+0x24] ;  /* 0x0000242c06657981 */ /* 0x000964000c1e1920 */
.L_x_37:
[----:B------:R-:W-:Y:S05]  /*3c00*/  BSYNC B1 ;  /* 0x0000000000017941 */ /* 0x000fea0003800000 */
.L_x_36:
[----:B-----5:R-:W-:Y:S01]  /*3c10*/  LOP3.LUT R60, R101, 0xffffe000, RZ, 0xc0, !PT ;  /* 0xffffe000653c7812 */ /* 0x020fe200078ec0ff */
[----:B------:R-:W-:Y:S01]  /*3c20*/  BSSY B1, `(.L_x_38) ;  /* 0x0000008000017945 */ /* 0x000fe20003800000 */
[----:B------:R-:W-:-:S03]  /*3c30*/  ISETP.GT.AND P0, PT, R3, 0x8, P4 ;  /* 0x000000080300780c */ /* 0x000fc60002704270 */
[----:B------:R-:W-:-:S04]  /*3c40*/  FMUL R60, R60, R89 ;  /* 0x000000593c3c7220 */ /* 0x000fc80000400000 */
[----:B------:R-:W-:-:S05]  /*3c50*/  FFMA R61, R61, R88, R60 ;  /* 0x000000583d3d7223 */ /* 0x000fca000000003c */
[----:B------:R-:W-:-:S05]  /*3c60*/  F2FP.TF32.F32.PACK_B R61, R61 ;  /* 0x0000003dff3d723e */ /* 0x000fca00024050ff */
[----:B------:R0:W-:Y:S01]  /*3c70*/  @P1 STG.E desc[UR44][R20.64+0x24], R61 ;  /* 0x0000243d14001986 */ /* 0x0001e2000c10192c */
[----:B------:R-:W-:Y:S05]  /*3c80*/  @!P0 BRA `(.L_x_39) ;  /* 0x0000000000048947 */ /* 0x000fea0003800000 */
[----:B------:R0:W5:Y:S02]  /*3c90*/  LDG.E.LTC128B R101, desc[UR44][R56.64+0x20] ;  /* 0x0000202c38657981 */ /* 0x000164000c1e1920 */
.L_x_39:
[----:B------:R-:W-:Y:S05]  /*3ca0*/  BSYNC B1 ;  /* 0x0000000000017941 */ /* 0x000fea0003800000 */
.L_x_38:
[----:B-----5:R-:W-:Y:S01]  /*3cb0*/  LOP3.LUT R60, R101, 0xffffe000, RZ, 0xc0, !PT ;  /* 0xffffe000653c7812 */ /* 0x020fe200078ec0ff */
[----:B------:R-:W-:Y:S01]  /*3cc0*/  BSSY B1, `(.L_x_40) ;  /* 0x0000008000017945 */ /* 0x000fe20003800000 */
[----:B------:R-:W-:-:S03]  /*3cd0*/  ISETP.GT.AND P1, PT, R3, 0x8, P3 ;  /* 0x000000080300780c */ /* 0x000fc60001f24270 */
[----:B0-----:R-:W-:-:S04]  /*3ce0*/  FMUL R61, R60, R89 ;  /* 0x000000593c3d7220 */ /* 0x001fc80000400000 */
[----:B------:R-:W-:-:S05]  /*3cf0*/  FFMA R61, R62, R88, R61 ;  /* 0x000000583e3d7223 */ /* 0x000fca000000003d */
[----:B------:R-:W-:-:S05]  /*3d00*/  F2FP.TF32.F32.PACK_B R61, R61 ;  /* 0x0000003dff3d723e */ /* 0x000fca00024050ff */
[----:B------:R0:W-:Y:S01]  /*3d10*/  @P0 STG.E desc[UR44][R58.64+0x20], R61 ;  /* 0x0000203d3a000986 */ /* 0x0001e2000c10192c */
[----:B------:R-:W-:Y:S05]  /*3d20*/  @!P1 BRA `(.L_x_41) ;  /* 0x0000000000049947 */ /* 0x000fea0003800000 */
[----:B------:R0:W5:Y:S02]  /*3d30*/  LDG.E.LTC128B R101, desc[UR44][R56.64+0x24] ;  /* 0x0000242c38657981 */ /* 0x000164000c1e1920 */
.L_x_41:
[----:B------:R-:W-:Y:S05]  /*3d40*/  BSYNC B1 ;  /* 0x0000000000017941 */ /* 0x000fea0003800000 */
.L_x_40:
[----:B-----5:R-:W-:Y:S01]  /*3d50*/  LOP3.LUT R60, R101, 0xffffe000, RZ, 0xc0, !PT ;  /* 0xffffe000653c7812 */ /* 0x020fe200078ec0ff */
[----:B------:R-:W-:Y:S01]  /*3d60*/  BSSY B1, `(.L_x_42) ;  /* 0x000000c000017945 */ /* 0x000fe20003800000 */
[----:B------:R-:W-:Y:S02]  /*3d70*/  IADD3 R121, P0, R110, 0x80, RZ ;  /* 0x000000806e797810 */ /* 0x000fe40007f1e0ff */
[----:B------:R-:W-:Y:S01]  /*3d80*/  ISETP.GT.AND P2, PT, R4, 0x10, PT ;  /* 0x000000100400780c */ /* 0x000fe20003f44270 */
[----:B------:R-:W-:Y:S02]  /*3d90*/  FMUL R60, R60, R89 ;  /* 0x000000593c3c7220 */ /* 0x000fe40000400000 */
[----:B------:R-:W-:Y:S01]  /*3da0*/  IMAD.X R111, RZ, RZ, R111, P0 ;  /* 0x000000ffff6f7224 */ /* 0x000fe200000e066f */
[----:B------:R-:W-:Y:S01]  /*3db0*/  ISETP.GT.AND P0, PT, R3, RZ, P2 ;  /* 0x000000ff0300720c */ /* 0x000fe20001704270 */
[----:B------:R-:W-:Y:S01]  /*3dc0*/  FFMA R63, R63, R88, R60 ;  /* 0x000000583f3f7223 */ /* 0x000fe2000000003c */
[----:B------:R-:W-:-:S04]  /*3dd0*/  P2R R115, PR, RZ, 0x4 ;  /* 0x00000004ff737803 */ /* 0x000fc80000000000 */
[----:B------:R-:W-:-:S05]  /*3de0*/  F2FP.TF32.F32.PACK_B R63, R63 ;  /* 0x0000003fff3f723e */ /* 0x000fca00024050ff */
[----:B------:R0:W-:Y:S02]  /*3df0*/  @P1 STG.E desc[UR44][R58.64+0x24], R63 ;  /* 0x0000243f3a001986 */ /* 0x0001e4000c10192c */
[----:B------:R-:W-:Y:S05]  /*3e00*/  @!P0 BRA `(.L_x_43) ;  /* 0x0000000000048947 */ /* 0x000fea0003800000 */
[----:B------:R0:W5:Y:S02]  /*3e10*/  LDG.E.LTC128B R101, desc[UR44][R6.64+0x40] ;  /* 0x0000402c06657981 */ /* 0x000164000c1e1920 */
.L_x_43:
[----:B------:R-:W-:Y:S05]  /*3e20*/  BSYNC B1 ;  /* 0x0000000000017941 */ /* 0x000fea0003800000 */
.L_x_42:
[----:B-----5:R-:W-:Y:S01]  /*3e30*/  LOP3.LUT R60, R101, 0xffffe000, RZ, 0xc0, !PT ;  /* 0xffffe000653c7812 */ /* 0x020fe200078ec0ff */
[-C--:B------:R-:W-:Y:S01]  /*3e40*/  IMAD R62, R111, R106.reuse, RZ ;  /* 0x0000006a6f3e7224 */ /* 0x080fe200078e02ff */
[----:B------:R-:W-:Y:S01]  /*3e50*/  ISETP.GT.AND P1, PT, R4, 0x11, PT ;  /* 0x000000110400780c */ /* 0x000fe20003f24270 */
[----:B------:R-:W-:Y:S02]  /*3e60*/  BSSY B1, `(.L_x_44) ;  /* 0x0000020000017945 */ /* 0x000fe40003800000 */
[----:B0-----:R-:W-:Y:S01]  /*3e70*/  FMUL R61, R60, R89 ;  /* 0x000000593c3d7220 */ /* 0x001fe20000400000 */
[C---:B------:R-:W-:Y:S02]  /*3e80*/  IMAD R103, R121.reuse, R107, R62 ;  /* 0x0000006b79677224 */ /* 0x040fe400078e023e */
[----:B------:R-:W-:-:S04]  /*3e90*/  IMAD.WIDE.U32 R62, R121, R106, R10 ;  /* 0x0000006a793e7225 */ /* 0x000fc800078e000a */
[----:B------:R-:W-:Y:S01]  /*3ea0*/  FFMA R119, R64, R88, R61 ;  /* 0x0000005840777223 */ /* 0x000fe2000000003d */
[----:B------:R-:W-:-:S04]  /*3eb0*/  IMAD.IADD R63, R103, 0x1, R63 ;  /* 0x00000001673f7824 */ /* 0x000fc800078e023f */
[----:B------:R-:W-:Y:S01]  /*3ec0*/  F2FP.TF32.F32.PACK_B R119, R119 ;  /* 0x00000077ff77723e */ /* 0x000fe200024050ff */
[----:B------:R-:W-:-:S04]  /*3ed0*/  IMAD.WIDE.U32 R60, R121, R106, R104 ;  /* 0x0000006a793c7225 */ /* 0x000fc800078e0068 */
[----:B------:R0:W-:Y:S01]  /*3ee0*/  @P0 STG.E desc[UR44][R20.64+0x40], R119 ;  /* 0x0000407714000986 */ /* 0x0001e2000c10192c */
[----:B------:R-:W-:Y:S01]  /*3ef0*/  IMAD.WIDE.U32 R110, R19, R14, R62 ;  /* 0x0000000e136e7225 */ /* 0x000fe200078e003e */
[----:B------:R-:W-:-:S03]  /*3f00*/  LEA R62, P0, R60, R12, 0x2 ;  /* 0x0000000c3c3e7211 */ /* 0x000fc600078010ff */
[----:B------:R-:W-:Y:S02]  /*3f10*/  IMAD.IADD R61, R61, 0x1, R103 ;  /* 0x000000013d3d7824 */ /* 0x000fe400078e0267 */
[----:B------:R-:W-:-:S03]  /*3f20*/  IMAD.WIDE.U32 R106, R121, R106, R112 ;  /* 0x0000006a796a7225 */ /* 0x000fc600078e0070 */
[----:B------:R-:W-:Y:S01]  /*3f30*/  LEA.HI.X R63, R60, R13, R61, 0x2, P0 ;  /* 0x0000000d3c3f7211 */ /* 0x000fe200000f143d */
[----:B------:R-:W-:Y:S01]  /*3f40*/  IMAD.IADD R61, R123, 0x1, R111 ;  /* 0x000000017b3d7824 */ /* 0x000fe200078e026f */
[----:B------:R-:W-:Y:S01]  /*3f50*/  LEA R60, P0, R110, R12, 0x2 ;  /* 0x0000000c6e3c7211 */ /* 0x000fe200078010ff */
[----:B------:R-:W-:-:S03]  /*3f60*/  IMAD.IADD R103, R103, 0x1, R107 ;  /* 0x0000000167677824 */ /* 0x000fc600078e026b */
[----:B------:R-:W-:Y:S02]  /*3f70*/  LEA.HI.X R61, R110, R13, R61, 0x2, P0 ;  /* 0x0000000d6e3d7211 */ /* 0x000fe400000f143d */
[----:B------:R-:W-:-:S05]  /*3f80*/  IADD3 R64, P0, R102, R106, RZ ;  /* 0x0000006a66407210 */ /* 0x000fca0007f1e0ff */
[----:B------:R-:W-:Y:S01]  /*3f90*/  IMAD.X R104, R103, 0x1, R105, P0 ;  /* 0x0000000167687824 */ /* 0x000fe200000e0669 */
[----:B------:R-:W-:-:S05]  /*3fa0*/  IADD3 R102, P0, R10, R106, RZ ;  /* 0x0000006a0a667210 */ /* 0x000fca0007f1e0ff */
[----:B------:R-:W-:Y:S01]  /*3fb0*/  IMAD.X R103, R11, 0x1, R103, P0 ;  /* 0x000000010b677824 */ /* 0x000fe200000e0667 */
[----:B------:R-:W-:Y:S01]  /*3fc0*/  LEA R10, P0, R64, R12, 0x2 ;  /* 0x0000000c400a7211 */ /* 0x000fe200078010ff */
[----:B------:R-:W-:-:S03]  /*3fd0*/  IMAD.WIDE.U32 R102, R19, R14, R102 ;  /* 0x0000000e13667225 */ /* 0x000fc600078e0066 */
[----:B------:R-:W-:Y:S01]  /*3fe0*/  LEA.HI.X R11, R64, R13, R104, 0x2, P0 ;  /* 0x0000000d400b7211 */ /* 0x000fe200000f1468 */
[----:B------:R-:W-:Y:S01]  /*3ff0*/  IMAD.IADD R14, R123, 0x1, R103 ;  /* 0x000000017b0e7824 */ /* 0x000fe200078e0267 */
[----:B------:R-:W-:-:S04]  /*4000*/  LEA R12, P0, R102, R12, 0x2 ;  /* 0x0000000c660c7211 */ /* 0x000fc800078010ff */
[----:B------:R-:W-:Y:S02]  /*4010*/  LEA.HI.X R13, R102, R13, R14, 0x2, P0 ;  /* 0x0000000d660d7211 */ /* 0x000fe400000f140e */
[----:B------:R-:W-:Y:S02]  /*4020*/  ISETP.GT.AND P0, PT, R3, RZ, P1 ;  /* 0x000000ff0300720c */ /* 0x000fe40000f04270 */
[----:B------:R-:W-:-:S11]  /*4030*/  P2R R102, PR, RZ, 0x2 ;  /* 0x00000002ff667803 */ /* 0x000fd60000000000 */
[----:B0-----:R-:W-:Y:S05]  /*4040*/  @!P0 BRA `(.L_x_45) ;  /* 0x0000000000048947 */ /* 0x001fea0003800000 */
[----:B------:R0:W5:Y:S02]  /*4050*/  LDG.E.LTC128B R101, desc[UR44][R6.64+0x44] ;  /* 0x0000442c06657981 */ /* 0x000164000c1e1920 */
.L_x_45:
[----:B------:R-:W-:Y:S05]  /*4060*/  BSYNC B1 ;  /* 0x0000000000017941 */ /* 0x000fea0003800000 */
.L_x_44:
[----:B-----5:R-:W-:Y:S01]  /*4070*/  LOP3.LUT R14, R101, 0xffffe000, RZ, 0xc0, !PT ;  /* 0xffffe000650e7812 */ /* 0x020fe200078ec0ff */
[----:B------:R-:W-:Y:S04]  /*4080*/  BSSY B1, `(.L_x_46) ;  /* 0x0000008000017945 */ /* 0x000fe80003800000 */
[----:B------:R-:W-:-:S04]  /*4090*/  FMUL R14, R14, R89 ;  /* 0x000000590e0e7220 */ /* 0x000fc80000400000 */
[----:B------:R-:W-:-:S05]  /*40a0*/  FFMA R65, R65, R88, R14 ;  /* 0x0000005841417223 */ /* 0x000fca000000000e */
[----:B------:R-:W-:-:S05]  /*40b0*/  F2FP.TF32.F32.PACK_B R65, R65 ;  /* 0x00000041ff41723e */ /* 0x000fca00024050ff */
[----:B------:R0:W-:Y:S01]  /*40c0*/  @P0 STG.E desc[UR44][R20.64+0x44], R65 ;  /* 0x0000444114000986 */ /* 0x0001e2000c10192c */
[----:B------:R-:W-:-:S13]  /*40d0*/  ISETP.GT.AND P0, PT, R3, 0x8, P2 ;  /* 0x000000080300780c */ /* 0x000fda0001704270 */
[----:B0-----:R-:W-:Y:S05]  /*40e0*/  @!P0 BRA `(.L_x_47) ;  /* 0x0000000000048947 */ /* 0x001fea0003800000 */
[----:B------:R0:W5:Y:S02]  /*40f0*/  LDG.E.LTC128B R101, desc[UR44][R56.64+0x40] ;  /* 0x0000402c38657981 */ /* 0x000164000c1e1920 */
.L_x_47:
[----:B------:R-:W-:Y:S05]  /*4100*/  BSYNC B1 ;  /* 0x0000000000017941 */ /* 0x000fea0003800000 */
.L_x_46:
        /* <DEDUP_REMOVED lines=9> */
.L_x_49:
[----:B------:R-:W-:Y:S05]  /*41a0*/  BSYNC B1 ;  /* 0x0000000000017941 */ /* 0x000fea0003800000 */
.L_x_48:
[----:B-----5:R-:W-:Y:S01]  /*41b0*/  LOP3.LUT R14, R101, 0xffffe000, RZ, 0xc0, !PT ;  /* 0xffffe000650e7812 */ /* 0x020fe200078ec0ff */
[----:B------:R-:W-:Y:S01]  /*41c0*/  BSSY B1, `(.L_x_50) ;  /* 0x000000a000017945 */ /* 0x000fe20003800000 */
[----:B------:R-:W-:-:S03]  /*41d0*/  ISETP.GT.AND P2, PT, R4, 0x18, PT ;  /* 0x000000180400780c */ /* 0x000fc60003f44270 */
[----:B------:R-:W-:Y:S01]  /*41e0*/  FMUL R14, R14, R89 ;  /* 0x000000590e0e7220 */ /* 0x000fe20000400000 */
[----:B------:R-:W-:-:S03]  /*41f0*/  P2R R103, PR, RZ, 0x4 ;  /* 0x00000004ff677803 */ /* 0x000fc60000000000 */
[----:B------:R-:W-:-:S05]  /*4200*/  FFMA R67, R67, R88, R14 ;  /* 0x0000005843437223 */ /* 0x000fca000000000e */
[----:B------:R-:W-:-:S05]  /*4210*/  F2FP.TF32.F32.PACK_B R67, R67 ;  /* 0x00000043ff43723e */ /* 0x000fca00024050ff */
[----:B------:R0:W-:Y:S01]  /*4220*/  @P0 STG.E desc[UR44][R58.64+0x44], R67 ;  /* 0x000044433a000986 */ /* 0x0001e2000c10192c */
[----:B------:R-:W-:-:S13]  /*4230*/  ISETP.GT.AND P0, PT, R3, RZ, P2 ;  /* 0x000000ff0300720c */ /* 0x000fda0001704270 */
[----:B0-----:R-:W-:Y:S05]  /*4240*/  @!P0 BRA `(.L_x_51) ;  /* 0x0000000000048947 */ /* 0x001fea0003800000 */
[----:B------:R0:W5:Y:S02]  /*4250*/  LDG.E.LTC128B R101, desc[UR44][R6.64+0x60] ;  /* 0x0000602c06657981 */ /* 0x000164000c1e1920 */
.L_x_51:
[----:B------:R-:W-:Y:S05]  /*4260*/  BSYNC B1 ;  /* 0x0000000000017941 */ /* 0x000fea0003800000 */
.L_x_50:
[----:B-----5:R-:W-:Y:S01]  /*4270*/  LOP3.LUT R14, R101, 0xffffe000, RZ, 0xc0, !PT ;  /* 0xffffe000650e7812 */ /* 0x020fe200078ec0ff */
[----:B------:R-:W-:Y:S01]  /*4280*/  BSSY B1, `(.L_x_52) ;  /* 0x000000a000017945 */ /* 0x000fe20003800000 */
[----:B------:R-:W-:-:S03]  /*4290*/  ISETP.GT.AND P1, PT, R4, 0x19, PT ;  /* 0x000000190400780c */ /* 0x000fc60003f24270 */
[----:B------:R-:W-:-:S04]  /*42a0*/  FMUL R19, R14, R89 ;  /* 0x000000590e137220 */ /* 0x000fc80000400000 */
[----:B------:R-:W-:Y:S01]  /*42b0*/  FFMA R19, R68, R88, R19 ;  /* 0x0000005844137223 */ /* 0x000fe20000000013 */
[----:B------:R-:W-:-:S04]  /*42c0*/  P2R R68, PR, RZ, 0x2 ;  /* 0x00000002ff447803 */ /* 0x000fc80000000000 */
[----:B------:R-:W-:-:S05]  /*42d0*/  F2FP.TF32.F32.PACK_B R19, R19 ;  /* 0x00000013ff13723e */ /* 0x000fca00024050ff */
[----:B------:R0:W-:Y:S01]  /*42e0*/  @P0 STG.E desc[UR44][R20.64+0x60], R19 ;  /* 0x0000601314000986 */ /* 0x0001e2000c10192c */
[----:B------:R-:W-:-:S13]  /*42f0*/  ISETP.GT.AND P0, PT, R3, RZ, P1 ;  /* 0x000000ff0300720c */ /* 0x000fda0000f04270 */
[----:B0-----:R-:W-:Y:S05]  /*4300*/  @!P0 BRA `(.L_x_53) ;  /* 0x0000000000048947 */ /* 0x001fea0003800000 */
[----:B------:R0:W5:Y:S02]  /*4310*/  LDG.E.LTC128B R101, desc[UR44][R6.64+0x64] ;  /* 0x0000642c06657981 */ /* 0x000164000c1e1920 */
.L_x_53:
[----:B------:R-:W-:Y:S05]  /*4320*/  BSYNC B1 ;  /* 0x0000000000017941 */ /* 0x000fea0003800000 */
.L_x_52:
        /* <DEDUP_REMOVED lines=9> */
.L_x_55:
[----:B------:R-:W-:Y:S05]  /*43c0*/  BSYNC B1 ;  /* 0x0000000000017941 */ /* 0x000fea0003800000 */
.L_x_54:
        /* <DEDUP_REMOVED lines=9> */
.L_x_57:
[----:B------:R-:W-:Y:S05]  /*4460*/  BSYNC B1 ;  /* 0x0000000000017941 */ /* 0x000fea0003800000 */
.L_x_56:
        /* <DEDUP_REMOVED lines=11> */
.L_x_59:
[----:B------:R-:W-:Y:S05]  /*4520*/  BSYNC B1 ;  /* 0x0000000000017941 */ /* 0x000fea0003800000 */
.L_x_58:
        /* <DEDUP_REMOVED lines=11> */
.L_x_61:
[----:B------:R-:W-:Y:S05]  /*45e0*/  BSYNC B1 ;  /* 0x0000000000017941 */ /* 0x000fea0003800000 */
.L_x_60:
        /* <DEDUP_REMOVED lines=9> */
.L_x_63:
[----:B------:R-:W-:Y:S05]  /*4680*/  BSYNC B1 ;  /* 0x0000000000017941 */ /* 0x000fea0003800000 */
.L_x_62:
        /* <DEDUP_REMOVED lines=9> */
.L_x_65:
[----:B------:R-:W-:Y:S05]  /*4720*/  BSYNC B1 ;  /* 0x0000000000017941 */ /* 0x000fea0003800000 */
.L_x_64:
        /* <DEDUP_REMOVED lines=11> */
.L_x_67:
[----:B------:R-:W-:Y:S05]  /*47e0*/  BSYNC B1 ;  /* 0x0000000000017941 */ /* 0x000fea0003800000 */
.L_x_66:
        /* <DEDUP_REMOVED lines=11> */
.L_x_69:
[----:B------:R-:W-:Y:S05]  /*48a0*/  BSYNC B1 ;  /* 0x0000000000017941 */ /* 0x000fea0003800000 */
.L_x_68:
        /* <DEDUP_REMOVED lines=9> */
.L_x_71:
[----:B------:R-:W-:Y:S05]  /*4940*/  BSYNC B1 ;  /* 0x0000000000017941 */ /* 0x000fea0003800000 */
.L_x_70:
        /* <DEDUP_REMOVED lines=9> */
.L_x_73:
[----:B------:R-:W-:Y:S05]  /*49e0*/  BSYNC B1 ;  /* 0x0000000000017941 */ /* 0x000fea0003800000 */
.L_x_72:
[----:B-----5:R-:W-:Y:S01]  /*49f0*/  LOP3.LUT R14, R101, 0xffffe000, RZ, 0xc0, !PT ;  /* 0xffffe000650e7812 */ /* 0x020fe200078ec0ff */
[----:B------:R-:W-:Y:S01]  /*4a00*/  BSSY B1, `(.L_x_74) ;  /* 0x0000009000017945 */ /* 0x000fe20003800000 */
[----:B------:R-:W-:-:S03]  /*4a10*/  ISETP.GT.AND P3, PT, R4, 0x30, PT ;  /* 0x000000300400780c */ /* 0x000fc60003f64270 */
[----:B------:R-:W-:-:S04]  /*4a20*/  FMUL R14, R14, R89 ;  /* 0x000000590e0e7220 */ /* 0x000fc80000400000 */
[----:B------:R-:W-:-:S05]  /*4a30*/  FFMA R79, R79, R88, R14 ;  /* 0x000000584f4f7223 */ /* 0x000fca000000000e */
[----:B------:R-:W-:-:S05]  /*4a40*/  F2FP.TF32.F32.PACK_B R79, R79 ;  /* 0x0000004fff4f723e */ /* 0x000fca00024050ff */
[----:B------:R0:W-:Y:S01]  /*4a50*/  @P0 STG.E desc[UR44][R58.64+0xa4], R79 ;  /* 0x0000a44f3a000986 */ /* 0x0001e2000c10192c */
[----:B------:R-:W-:-:S13]  /*4a60*/  ISETP.GT.AND P0, PT, R3, RZ, P3 ;  /* 0x000000ff0300720c */ /* 0x000fda0001f04270 */
[----:B0-----:R-:W-:Y:S05]  /*4a70*/  @!P0 BRA `(.L_x_75) ;  /* 0x0000000000048947 */ /* 0x001fea0003800000 */
[----:B------:R0:W5:Y:S02]  /*4a80*/  LDG.E.LTC128B R101, desc[UR44][R6.64+0xc0] ;  /* 0x0000c02c06657981 */ /* 0x000164000c1e1920 */
.L_x_75:
[----:B------:R-:W-:Y:S05]  /*4a90*/  BSYNC B1 ;  /* 0x0000000000017941 */ /* 0x000fea0003800000 */
.L_x_74:
        /* <DEDUP_REMOVED lines=10> */
.L_x_77:
[----:B------:R-:W-:Y:S05]  /*4b40*/  BSYNC B1 ;  /* 0x0000000000017941 */ /* 0x000fea0003800000 */
.L_x_76:
        /* <DEDUP_REMOVED lines=9> */
.L_x_79:
[----:B------:R-:W-:Y:S05]  /*4be0*/  BSYNC B1 ;  /* 0x0000000000017941 */ /* 0x000fea0003800000 */
.L_x_78:
        /* <DEDUP_REMOVED lines=9> */
.L_x_81:
[----:B------:R-:W-:Y:S05]  /*4c80*/  BSYNC B1 ;  /* 0x0000000000017941 */ /* 0x000fea0003800000 */
.L_x_80:
        /* <DEDUP_REMOVED lines=10> */
.L_x_83:
[----:B------:R-:W-:Y:S05]  /*4d30*/  BSYNC B1 ;  /* 0x0000000000017941 */ /* 0x000fea0003800000 */
.L_x_82:
[----:B-----5:R-:W-:Y:S01]  /*4d40*/  LOP3.LUT R14, R101, 0xffffe000, RZ, 0xc0, !PT ;  /* 0xffffe000650e7812 */ /* 0x020fe200078ec0ff */
[----:B------:R-:W-:Y:S04]  /*4d50*/  BSSY B1, `(.L_x_84) ;  /* 0x000000f000017945 */ /* 0x000fe80003800000 */
[----:B------:R-:W-:-:S04]  /*4d60*/  FMUL R19, R14, R89 ;  /* 0x000000590e137220 */ /* 0x000fc80000400000 */
[----:B------:R-:W-:-:S05]  /*4d70*/  FFMA R19, R84, R88, R19 ;  /* 0x0000005854137223 */ /* 0x000fca0000000013 */
[----:B------:R-:W-:-:S05]  /*4d80*/  F2FP.TF32.F32.PACK_B R19, R19 ;  /* 0x00000013ff13723e */ /* 0x000fca00024050ff */
[----:B------:R0:W-:Y:S01]  /*4d90*/  @P0 STG.E desc[UR44][R20.64+0xe0], R19 ;  /* 0x0000e01314000986 */ /* 0x0001e2000c10192c */
[----:B------:R-:W-:-:S05]  /*4da0*/  IADD3 R64, P0, R15, R108, RZ ;  /* 0x0000006c0f407210 */ /* 0x000fca0007f1e0ff */
[----:B------:R-:W-:Y:S01]  /*4db0*/  IMAD.X R65, R5, 0x1, R109, P0 ;  /* 0x0000000105417824 */ /* 0x000fe200000e066d */
[----:B------:R-:W-:-:S05]  /*4dc0*/  IADD3 R66, P0, R15, R108, RZ ;  /* 0x0000006c0f427210 */ /* 0x000fca0007f1e0ff */
[----:B------:R-:W-:Y:S01]  /*4dd0*/  IMAD.X R67, R5, 0x1, R109, P0 ;  /* 0x0000000105437824 */ /* 0x000fe200000e066d */
[----:B------:R-:W-:-:S05]  /*4de0*/  IADD3 R14, P0, R15, R20, RZ ;  /* 0x000000140f0e7210 */ /* 0x000fca0007f1e0ff */
[----:B------:R-:W-:Y:S01]  /*4df0*/  IMAD.X R15, R5, 0x1, R21, P0 ;  /* 0x00000001050f7824 */ /* 0x000fe200000e0615 */
[----:B------:R-:W-:-:S04]  /*4e00*/  ISETP.GT.AND P0, PT, R4, 0x39, PT ;  /* 0x000000390400780c */ /* 0x000fc80003f04270 */
[----:B------:R-:W-:-:S13]  /*4e10*/  ISETP.GT.AND P4, PT, R3, RZ, P0 ;  /* 0x000000ff0300720c */ /* 0x000fda0000784270 */
[----:B0-----:R-:W-:Y:S05]  /*4e20*/  @!P4 BRA `(.L_x_85) ;  /* 0x000000000004c947 */ /* 0x001fea0003800000 */
[----:B------:R0:W5:Y:S02]  /*4e30*/  LDG.E.LTC128B R101, desc[UR44][R6.64+0xe4] ;  /* 0x0000e42c06657981 */ /* 0x000164000c1e1920 */
.L_x_85:
[----:B------:R-:W-:Y:S05]  /*4e40*/  BSYNC B1 ;  /* 0x0000000000017941 */ /* 0x000fea0003800000 */
.L_x_84:
        /* <DEDUP_REMOVED lines=9> */
.L_x_87:
[----:B------:R-:W-:Y:S05]  /*4ee0*/  BSYNC B1 ;  /* 0x0000000000017941 */ /* 0x000fea0003800000 */
.L_x_86:
        /* <DEDUP_REMOVED lines=9> */
.L_x_89:
[----:B------:R-:W-:Y:S05]  /*4f80*/  BSYNC B1 ;  /* 0x0000000000017941 */ /* 0x000fea0003800000 */
.L_x_88:
[----:B-----5:R-:W-:-:S05]  /*4f90*/  LOP3.LUT R4, R101, 0xffffe000, RZ, 0xc0, !PT ;  /* 0xffffe00065047812 */ /* 0x020fca00078ec0ff */
[----:B------:R-:W-:-:S04]  /*4fa0*/  FMUL R4, R4, R89 ;  /* 0x0000005904047220 */ /* 0x000fc80000400000 */
[----:B------:R-:W-:-:S05]  /*4fb0*/  FFMA R87, R87, R88, R4 ;  /* 0x0000005857577223 */ /* 0x000fca0000000004 */
[----:B------:R-:W-:-:S05]  /*4fc0*/  F2FP.TF32.F32.PACK_B R87, R87 ;  /* 0x00000057ff57723e */ /* 0x000fca00024050ff */
[----:B------:R0:W-:Y:S01]  /*4fd0*/  @P4 STG.E desc[UR44][R58.64+0xe4], R87 ;  /* 0x0000e4573a004986 */ /* 0x0001e2000c10192c */
[----:B------:R-:W-:-:S13]  /*4fe0*/  ISETP.GT.AND P4, PT, R3, 0x80, P6 ;  /* 0x000000800300780c */ /* 0x000fda0003784270 */
[----:B------:R-:W2:Y:S01]  /*4ff0*/  @P4 LDG.E.LTC128B R101, desc[UR44][R62.64] ;  /* 0x0000002c3e654981 */ /* 0x000ea2000c1e1920 */
[----:B------:R-:W-:Y:S01]  /*5000*/  BSSY B1, `(.L_x_90) ;  /* 0x000000a000017945 */ /* 0x000fe20003800000 */
[----:B--2---:R-:W-:-:S05]  /*5010*/  LOP3.LUT R4, R101, 0xffffe000, RZ, 0xc0, !PT ;  /* 0xffffe00065047812 */ /* 0x004fca00078ec0ff */
[----:B------:R-:W-:-:S04]  /*5020*/  FMUL R5, R4, R89 ;  /* 0x0000005904057220 */ /* 0x000fc80000400000 */
[----:B------:R-:W-:-:S05]  /*5030*/  FFMA R5, R24, R88, R5 ;  /* 0x0000005818057223 */ /* 0x000fca0000000005 */
[----:B------:R-:W-:-:S05]  /*5040*/  F2FP.TF32.F32.PACK_B R5, R5 ;  /* 0x00000005ff05723e */ /* 0x000fca00024050ff */
[----:B------:R0:W-:Y:S01]  /*5050*/  @P4 STG.E desc[UR44][R14.64], R5 ;  /* 0x000000050e004986 */ /* 0x0001e2000c10192c */
[----:B------:R-:W-:-:S04]  /*5060*/  ISETP.NE.AND P4, PT, R117, RZ, PT ;  /* 0x000000ff7500720c */ /* 0x000fc80003f85270 */
[----:B------:R-:W-:-:S13]  /*5070*/  ISETP.GT.AND P4, PT, R3, 0x80, P4 ;  /* 0x000000800300780c */ /* 0x000fda0002784270 */
[----:B0-----:R-:W-:Y:S05]  /*5080*/  @!P4 BRA `(.L_x_91) ;  /* 0x000000000004c947 */ /* 0x001fea0003800000 */
[----:B------:R0:W5:Y:S02]  /*5090*/  LDG.E.LTC128B R101, desc[UR44][R60.64+0x4] ;  /* 0x0000042c3c657981 */ /* 0x000164000c1e1920 */
.L_x_91:
[----:B------:R-:W-:Y:S05]  /*50a0*/  BSYNC B1 ;  /* 0x0000000000017941 */ /* 0x000fea0003800000 */
.L_x_90:
[----:B-----5:R-:W-:Y:S01]  /*50b0*/  LOP3.LUT R4, R101, 0xffffe000, RZ, 0xc0, !PT ;  /* 0xffffe00065047812 */ /* 0x020fe200078ec0ff */
[----:B------:R-:W-:Y:S01]  /*50c0*/  @P4 IMAD.MOV.U32 R5, RZ, RZ, R15 ;  /* 0x000000ffff054224 */ /* 0x000fe200078e000f */
[----:B------:R-:W-:Y:S01]  /*50d0*/  ISETP.GT.AND P6, PT, R3, 0x88, P6 ;  /* 0x000000880300780c */ /* 0x000fe200037c4270 */
[----:B------:R-:W-:Y:S02]  /*50e0*/  BSSY B1, `(.L_x_92) ;  /* 0x0000008000017945 */ /* 0x000fe40003800000 */
[----:B------:R-:W-:-:S04]  /*50f0*/  FMUL R4, R4, R89 ;  /* 0x0000005904047220 */ /* 0x000fc80000400000 */
[----:B------:R-:W-:Y:S01]  /*5100*/  FFMA R25, R25, R88, R4 ;  /* 0x0000005819197223 */ /* 0x000fe20000000004 */
[----:B------:R-:W-:-:S04]  /*5110*/  @P4 IMAD.MOV.U32 R4, RZ, RZ, R14 ;  /* 0x000000ffff044224 */ /* 0x000fc800078e000e */
[----:B------:R-:W-:-:S05]  /*5120*/  F2FP.TF32.F32.PACK_B R25, R25 ;  /* 0x00000019ff19723e */ /* 0x000fca00024050ff */
[----:B------:R2:W-:Y:S01]  /*5130*/  @P4 STG.E desc[UR44][R4.64+0x4], R25 ;  /* 0x0000041904004986 */ /* 0x0005e2000c10192c */
[----:B------:R-:W-:Y:S05]  /*5140*/  @!P6 BRA `(.L_x_93) ;  /* 0x000000000004e947 */ /* 0x000fea0003800000 */
[----:B------:R0:W5:Y:S02]  /*5150*/  LDG.E.LTC128B R101, desc[UR44][R10.64] ;  /* 0x0000002c0a657981 */ /* 0x000164000c1e1920 */
.L_x_93:
[----:B------:R-:W-:Y:S05]  /*5160*/  BSYNC B1 ;  /* 0x0000000000017941 */ /* 0x000fea0003800000 */
.L_x_92:
[----:B--2--5:R-:W-:Y:S01]  /*5170*/  LOP3.LUT R4, R101, 0xffffe000, RZ, 0xc0, !PT ;  /* 0xffffe00065047812 */ /* 0x024fe200078ec0ff */
[----:B------:R-:W-:Y:S01]  /*5180*/  BSSY B1, `(.L_x_94) ;  /* 0x0000009000017945 */ /* 0x000fe20003800000 */
[----:B------:R-:W-:-:S03]  /*5190*/  ISETP.NE.AND P4, PT, R117, RZ, PT ;  /* 0x000000ff7500720c */ /* 0x000fc60003f85270 */
[----:B------:R-:W-:Y:S01]  /*51a0*/  FMUL R5, R4, R89 ;  /* 0x0000005904057220 */ /* 0x000fe20000400000 */
[----:B------:R-:W-:-:S03]  /*51b0*/  ISETP.GT.AND P4, PT, R3, 0x88, P4 ;  /* 0x000000880300780c */ /* 0x000fc60002784270 */
[----:B------:R-:W-:-:S05]  /*51c0*/  FFMA R5, R26, R88, R5 ;  /* 0x000000581a057223 */ /* 0x000fca0000000005 */
[----:B------:R-:W-:-:S05]  /*51d0*/  F2FP.TF32.F32.PACK_B R5, R5 ;  /* 0x00000005ff05723e */ /* 0x000fca00024050ff */
[----:B------:R2:W-:Y:S01]  /*51e0*/  @P6 STG.E desc[UR44][R64.64], R5 ;  /* 0x0000000540006986 */ /* 0x0005e2000c10192c */
[----:B------:R-:W-:Y:S05]  /*51f0*/  @!P4 BRA `(.L_x_95) ;  /* 0x000000000004c947 */ /* 0x000fea0003800000 */
[----:B------:R0:W5:Y:S02]  /*5200*/  LDG.E.LTC128B R101, desc[UR44][R12.64+0x4] ;  /* 0x0000042c0c657981 */ /* 0x000164000c1e1920 */
.L_x_95:
[----:B------:R-:W-:Y:S05]  /*5210*/  BSYNC B1 ;  /* 0x0000000000017941 */ /* 0x000fea0003800000 */
.L_x_94:
[----:B-----5:R-:W-:Y:S01]  /*5220*/  LOP3.LUT R4, R101, 0xffffe000, RZ, 0xc0, !PT ;  /* 0xffffe00065047812 */ /* 0x020fe200078ec0ff */
[----:B------:R-:W-:Y:S01]  /*5230*/  BSSY B1, `(.L_x_96) ;  /* 0x0000009000017945 */ /* 0x000fe20003800000 */
[----:B------:R-:W-:-:S03]  /*5240*/  ISETP.NE.AND P6, PT, R118, RZ, PT ;  /* 0x000000ff7600720c */ /* 0x000fc60003fc5270 */
[----:B------:R-:W-:-:S04]  /*5250*/  FMUL R4, R4, R89 ;  /* 0x0000005904047220 */ /* 0x000fc80000400000 */
[----:B------:R-:W-:-:S05]  /*5260*/  FFMA R27, R27, R88, R4 ;  /* 0x000000581b1b7223 */ /* 0x000fca0000000004 */
[----:B------:R-:W-:-:S05]  /*5270*/  F2FP.TF32.F32.PACK_B R27, R27 ;  /* 0x0000001bff1b723e */ /* 0x000fca00024050ff */
[----:B------:R0:W-:Y:S01]  /*5280*/  @P4 STG.E desc[UR44][R66.64+0x4], R27 ;  /* 0x0000041b42004986 */ /* 0x0001e2000c10192c */
[----:B------:R-:W-:-:S13]  /*5290*/  ISETP.GT.AND P4, PT, R3, 0x80, P6 ;  /* 0x000000800300780c */ /* 0x000fda0003784270 */
[----:B0-----:R-:W-:Y:S05]  /*52a0*/  @!P4 BRA `(.L_x_97) ;  /* 0x000000000004c947 */ /* 0x001fea0003800000 */
[----:B------:R0:W5:Y:S02]  /*52b0*/  LDG.E.LTC128B R101, desc[UR44][R60.64+0x20] ;  /* 0x0000202c3c657981 */ /* 0x000164000c1e1920 */
.L_x_97:
[----:B------:R-:W-:Y:S05]  /*52c0*/  BSYNC B1 ;  /* 0x0000000000017941 */ /* 0x000fea0003800000 */
.L_x_96:
[----:B-----5:R-:W-:Y:S01]  /*52d0*/  LOP3.LUT R4, R101, 0xffffe000, RZ, 0xc0, !PT ;  /* 0xffffe00065047812 */ /* 0x020fe200078ec0ff */
[----:B------:R-:W-:Y:S01]  /*52e0*/  BSSY B1, `(.L_x_98) ;  /* 0x000000b000017945 */ /* 0x000fe20003800000 */
[----:B------:R-:W-:-:S03]  /*52f0*/  ISETP.NE.AND P6, PT, R114, RZ, PT ;  /* 0x000000ff7200720c */ /* 0x000fc60003fc5270 */
[----:B--2---:R-:W-:Y:S01]  /*5300*/  FMUL R5, R4, R89 ;  /* 0x0000005904057220 */ /* 0x004fe20000400000 */
[----:B------:R-:W-:-:S03]  /*5310*/  @P4 IMAD.MOV.U32 R4, RZ, RZ, R14 ;  /* 0x000000ffff044224 */ /* 0x000fc600078e000e */
[----:B-1-34-:R-:W-:Y:S01]  /*5320*/  FFMA R7, R28, R88, R5 ;  /* 0x000000581c077223 */ /* 0x01afe20000000005 */
[----:B------:R-:W-:-:S04]  /*5330*/  @P4 IMAD.MOV.U32 R5, RZ, RZ, R15 ;  /* 0x000000ffff054224 */ /* 0x000fc800078e000f */
[----:B------:R-:W-:-:S05]  /*5340*/  F2FP.TF32.F32.PACK_B R7, R7 ;  /* 0x00000007ff07723e */ /* 0x000fca00024050ff */
[----:B------:R1:W-:Y:S01]  /*5350*/  @P4 STG.E desc[UR44][R4.64+0x20], R7 ;  /* 0x0000200704004986 */ /* 0x0003e2000c10192c */
[----:B------:R-:W-:-:S13]  /*5360*/  ISETP.GT.AND P4, PT, R3, 0x80, P6 ;  /* 0x000000800300780c */ /* 0x000fda0003784270 */
[----:B-1----:R-:W-:Y:S05]  /*5370*/  @!P4 BRA `(.L_x_99) ;  /* 0x000000000004c947 */ /* 0x002fea0003800000 */
[----:B------:R1:W5:Y:S02]  /*5380*/  LDG.E.LTC128B R101, desc[UR44][R60.64+0x24] ;  /* 0x0000242c3c657981 */ /* 0x000364000c1e1920 */
.L_x_99:
[----:B------:R-:W-:Y:S05]  /*5390*/  BSYNC B1 ;  /* 0x0000000000017941 */ /* 0x000fea0003800000 */
.L_x_98:
[----:B-----5:R-:W-:Y:S01]  /*53a0*/  LOP3.LUT R4, R101, 0xffffe000, RZ, 0xc0, !PT ;  /* 0xffffe00065047812 */ /* 0x020fe200078ec0ff */
[----:B------:R-:W-:Y:S01]  /*53b0*/  @P4 IMAD.MOV.U32 R5, RZ, RZ, R15 ;  /* 0x000000ffff054224 */ /* 0x000fe200078e000f */
[----:B------:R-:W-:Y:S03]  /*53c0*/  BSSY B1, `(.L_x_100) ;  /* 0x000000a000017945 */ /* 0x000fe60003800000 */
[----:B------:R-:W-:-:S04]  /*53d0*/  FMUL R4, R4, R89 ;  /* 0x0000005904047220 */ /* 0x000fc80000400000 */
[----:B------:R-:W-:Y:S01]  /*53e0*/  FFMA R29, R29, R88, R4 ;  /* 0x000000581d1d7223 */ /* 0x000fe20000000004 */
[----:B------:R-:W-:-:S04]  /*53f0*/  @P4 IMAD.MOV.U32 R4, RZ, RZ, R14 ;  /* 0x000000ffff044224 */ /* 0x000fc800078e000e */
[----:B------:R-:W-:-:S05]  /*5400*/  F2FP.TF32.F32.PACK_B R29, R29 ;  /* 0x0000001dff1d723e */ /* 0x000fca00024050ff */
[----:B------:R2:W-:Y:S01]  /*5410*/  @P4 STG.E desc[UR44][R4.64+0x24], R29 ;  /* 0x0000241d04004986 */ /* 0x0005e2000c10192c */
[----:B------:R-:W-:-:S04]  /*5420*/  ISETP.NE.AND P4, PT, R118, RZ, PT ;  /* 0x000000ff7600720c */ /* 0x000fc80003f85270 */
[----:B------:R-:W-:-:S13]  /*5430*/  ISETP.GT.AND P4, PT, R3, 0x88, P4 ;  /* 0x000000880300780c */ /* 0x000fda0002784270 */
[----:B--2---:R-:W-:Y:S05]  /*5440*/  @!P4 BRA `(.L_x_101) ;  /* 0x000000000004c947 */ /* 0x004fea0003800000 */
[----:B------:R2:W5:Y:S02]  /*5450*/  LDG.E.LTC128B R101, desc[UR44][R12.64+0x20] ;  /* 0x0000202c0c657981 */ /* 0x000564000c1e1920 */
.L_x_101:
[----:B------:R-:W-:Y:S05]  /*5460*/  BSYNC B1 ;  /* 0x0000000000017941 */ /* 0x000fea0003800000 */
.L_x_100:
[----:B-----5:R-:W-:Y:S01]  /*5470*/  LOP3.LUT R4, R101, 0xffffe000, RZ, 0xc0, !PT ;  /* 0xffffe00065047812 */ /* 0x020fe200078ec0ff */
[----:B------:R-:W-:Y:S04]  /*5480*/  BSSY B1, `(.L_x_102) ;  /* 0x0000008000017945 */ /* 0x000fe80003800000 */
[----:B------:R-:W-:-:S04]  /*5490*/  FMUL R5, R4, R89 ;  /* 0x0000005904057220 */ /* 0x000fc80000400000 */
[----:B------:R-:W-:-:S05]  /*54a0*/  FFMA R5, R30, R88, R5 ;  /* 0x000000581e057223 */ /* 0x000fca0000000005 */
[----:B------:R-:W-:-:S05]  /*54b0*/  F2FP.TF32.F32.PACK_B R5, R5 ;  /* 0x00000005ff05723e */ /* 0x000fca00024050ff */
[----:B------:R3:W-:Y:S01]  /*54c0*/  @P4 STG.E desc[UR44][R8.64+0x20], R5 ;  /* 0x0000200508004986 */ /* 0x0007e2000c10192c */
[----:B------:R-:W-:-:S13]  /*54d0*/  ISETP.GT.AND P4, PT, R3, 0x88, P6 ;  /* 0x000000880300780c */ /* 0x000fda0003784270 */
[----:B---3--:R-:W-:Y:S05]  /*54e0*/  @!P4 BRA `(.L_x_103) ;  /* 0x000000000004c947 */ /* 0x008fea0003800000 */
[----:B------:R3:W5:Y:S02]  /*54f0*/  LDG.E.LTC128B R101, desc[UR44][R12.64+0x24] ;  /* 0x0000242c0c657981 */ /* 0x000764000c1e1920 */
.L_x_103:
[----:B------:R-:W-:Y:S05]  /*5500*/  BSYNC B1 ;  /* 0x0000000000017941 */ /* 0x000fea0003800000 */
.L_x_102:
[----:B-----5:R-:W-:Y:S01]  /*5510*/  LOP3.LUT R4, R101, 0xffffe000, RZ, 0xc0, !PT ;  /* 0xffffe00065047812 */ /* 0x020fe200078ec0ff */
[----:B------:R-:W-:Y:S01]  /*5520*/  @P4 IMAD.MOV.U32 R5, RZ, RZ, R9 ;  /* 0x000000ffff054224 */ /* 0x000fe200078e0009 */
[----:B------:R-:W-:Y:S01]  /*5530*/  ISETP.NE.AND P6, PT, R115, RZ, PT ;  /* 0x000000ff7300720c */ /* 0x000fe20003fc5270 */
[----:B------:R-:W-:Y:S02]  /*5540*/  BSSY B1, `(.L_x_104) ;  /* 0x0000009000017945 */ /* 0x000fe40003800000 */
[----:B------:R-:W-:-:S04]  /*5550*/  FMUL R4, R4, R89 ;  /* 0x0000005904047220 */ /* 0x000fc80000400000 */
[----:B------:R-:W-:Y:S01]  /*5560*/  FFMA R31, R31, R88, R4 ;  /* 0x000000581f1f7223 */ /* 0x000fe20000000004 */
[----:B------:R-:W-:-:S04]  /*5570*/  @P4 IMAD.MOV.U32 R4, RZ, RZ, R8 ;  /* 0x000000ffff044224 */ /* 0x000fc800078e0008 */
[----:B------:R-:W-:-:S05]  /*5580*/  F2FP.TF32.F32.PACK_B R31, R31 ;  /* 0x0000001fff1f723e */ /* 0x000fca00024050ff */
[----:B------:R4:W-:Y:S01]  /*5590*/  @P4 STG.E desc[UR44][R4.64+0x24], R31 ;  /* 0x0000241f04004986 */ /* 0x0009e2000c10192c */
[----:B------:R-:W-:-:S13]  /*55a0*/  ISETP.GT.AND P4, PT, R3, 0x80, P6 ;  /* 0x000000800300780c */ /* 0x000fda0003784270 */
[----:B----4-:R-:W-:Y:S05]  /*55b0*/  @!P4 BRA `(.L_x_105) ;  /* 0x000000000004c947 */ /* 0x010fea0003800000 */
[----:B------:R4:W5:Y:S02]  /*55c0*/  LDG.E.LTC128B R101, desc[UR44][R60.64+0x40] ;  /* 0x0000402c3c657981 */ /* 0x000964000c1e1920 */
.L_x_105:
[----:B------:R-:W-:Y:S05]  /*55d0*/  BSYNC B1 ;  /* 0x0000000000017941 */ /* 0x000fea0003800000 */
.L_x_104:
[----:B-----5:R-:W-:Y:S01]  /*55e0*/  LOP3.LUT R4, R101, 0xffffe000, RZ, 0xc0, !PT ;  /* 0xffffe00065047812 */ /* 0x020fe200078ec0ff */
[----:B------:R-:W-:Y:S01]  /*55f0*/  BSSY B1, `(.L_x_106) ;  /* 0x000000b000017945 */ /* 0x000fe20003800000 */
[----:B------:R-:W-:-:S03]  /*5600*/  ISETP.NE.AND P6, PT, R102, RZ, PT ;  /* 0x000000ff6600720c */ /* 0x000fc60003fc5270 */
[----:B------:R-:W-:Y:S01]  /*5610*/  FMUL R5, R4, R89 ;  /* 0x0000005904057220 */ /* 0x000fe20000400000 */
[----:B------:R-:W-:-:S03]  /*5620*/  @P4 IMAD.MOV.U32 R4, RZ, RZ, R14 ;  /* 0x000000ffff044224 */ /* 0x000fc600078e000e */
[----:B------:R-:W-:Y:S01]  /*5630*/  FFMA R7, R32, R88, R5 ;  /* 0x0000005820077223 */ /* 0x000fe20000000005 */
[----:B------:R-:W-:-:S04]  /*5640*/  @P4 IMAD.MOV.U32 R5, RZ, RZ, R15 ;  /* 0x000000ffff054224 */ /* 0x000fc800078e000f */
[----:B------:R-:W-:-:S05]  /*5650*/  F2FP.TF32.F32.PACK_B R7, R7 ;  /* 0x00000007ff07723e */ /* 0x000fca00024050ff */
[----:B------:R0:W-:Y:S01]  /*5660*/  @P4 STG.E desc[UR44][R4.64+0x40], R7 ;  /* 0x0000400704004986 */ /* 0x0001e2000c10192c */
[----:B------:R-:W-:-:S13]  /*5670*/  ISETP.GT.AND P4, PT, R3, 0x80, P6 ;  /* 0x000000800300780c */ /* 0x000fda0003784270 */
[----:B0-----:R-:W-:Y:S05]  /*5680*/  @!P4 BRA `(.L_x_107) ;  /* 0x000000000004c947 */ /* 0x001fea0003800000 */
[----:B------:R0:W5:Y:S02]  /*5690*/  LDG.E.LTC128B R101, desc[UR44][R60.64+0x44] ;  /* 0x0000442c3c657981 */ /* 0x000164000c1e1920 */
.L_x_107:
[----:B------:R-:W-:Y:S05]  /*56a0*/  BSYNC B1 ;  /* 0x0000000000017941 */ /* 0x000fea0003800000 */
.L_x_106:
        /* <DEDUP_REMOVED lines=10> */
[----:B0-----:R-:W-:Y:S05]  /*5750*/  @!P4 BRA `(.L_x_109) ;  /* 0x000000000004c947 */ /* 0x001fea0003800000 */
[----:B------:R0:W5:Y:S02]  /*5760*/  LDG.E.LTC128B R101, desc[UR44][R12.64+0x40] ;  /* 0x0000402c0c657981 */ /* 0x000164000c1e1920 */
.L_x_109:
[----:B------:R-:W-:Y:S05]  /*5770*/  BSYNC B1 ;  /* 0x0000000000017941 */ /* 0x000fea0003800000 */
.L_x_108:
[----:B-----5:R-:W-:Y:S01]  /*5780*/  LOP3.LUT R4, R101, 0xffffe000, RZ, 0xc0, !PT ;  /* 0xffffe00065047812 */ /* 0x020fe200078ec0ff */
[----:B------:R-:W-:Y:S04]  /*5790*/  BSSY B1, `(.L_x_110) ;  /* 0x000000a000017945 */ /* 0x000fe80003800000 */
        /* <DEDUP_REMOVED lines=9> */
.L_x_111:
[----:B------:R-:W-:Y:S05]  /*5830*/  BSYNC B1 ;  /* 0x0000000000017941 */ /* 0x000fea0003800000 */
.L_x_110:
        /* <DEDUP_REMOVED lines=10> */
[----:B0-----:R-:W-:Y:S05]  /*58e0*/  @!P4 BRA `(.L_x_113) ;  /* 0x000000000004c947 */ /* 0x001fea0003800000 */
[----:B------:R0:W5:Y:S02]  /*58f0*/  LDG.E.LTC128B R101, desc[UR44][R60.64+0x60] ;  /* 0x0000602c3c657981 */ /* 0x000164000c1e1920 */
.L_x_113:
[----:B------:R-:W-:Y:S05]  /*5900*/  BSYNC B1 ;  /* 0x0000000000017941 */ /* 0x000fea0003800000 */
.L_x_112:
        /* <DEDUP_REMOVED lines=12> */
.L_x_115:
[----:B------:R-:W-:Y:S05]  /*59d0*/  BSYNC B1 ;  /* 0x0000000000017941 */ /* 0x000fea0003800000 */
.L_x_114:
        /* <DEDUP_REMOVED lines=12> */
.L_x_117:
[----:B------:R-:W-:Y:S05]  /*5aa0*/  BSYNC B1 ;  /* 0x0000000000017941 */ /* 0x000fea0003800000 */
.L_x_116:
        /* <DEDUP_REMOVED lines=11> */
.L_x_119:
[----:B------:R-:W-:Y:S05]  /*5b60*/  BSYNC B1 ;  /* 0x0000000000017941 */ /* 0x000fea0003800000 */
.L_x_118:
        /* <DEDUP_REMOVED lines=12> */
.L_x_121:
[----:B------:R-:W-:Y:S05]  /*5c30*/  BSYNC B1 ;  /* 0x0000000000017941 */ /* 0x000fea0003800000 */
.L_x_120:
        /* <DEDUP_REMOVED lines=12> */
.L_x_123:
[----:B------:R-:W-:Y:S05]  /*5d00*/  BSYNC B1 ;  /* 0x0000000000017941 */ /* 0x000fea0003800000 */
.L_x_122:
        /* <DEDUP_REMOVED lines=12> */
.L_x_125:
[----:B------:R-:W-:Y:S05]  /*5dd0*/  BSYNC B1 ;  /* 0x0000000000017941 */ /* 0x000fea0003800000 */
.L_x_124:
        /* <DEDUP_REMOVED lines=11> */
.L_x_127:
[----:B------:R-:W-:Y:S05]  /*5e90*/  BSYNC B1 ;  /* 0x0000000000017941 */ /* 0x000fea0003800000 */
.L_x_126:
        /* <DEDUP_REMOVED lines=12> */
.L_x_129:
[----:B------:R-:W-:Y:S05]  /*5f60*/  BSYNC B1 ;  /* 0x0000000000017941 */ /* 0x000fea0003800000 */
.L_x_128:
        /* <DEDUP_REMOVED lines=11> */
.L_x_131:
[----:B------:R-:W-:Y:S05]  /*6020*/  BSYNC B1 ;  /* 0x0000000000017941 */ /* 0x000fea0003800000 */
.L_x_130:
        /* <DEDUP_REMOVED lines=11> */
.L_x_133:
[----:B------:R-:W-:Y:S05]  /*60e0*/  BSYNC B1 ;  /* 0x0000000000017941 */ /* 0x000fea0003800000 */
.L_x_132:
[----:B-----5:R-:W-:Y:S01]  /*60f0*/  LOP3.LUT R4, R101, 0xffffe000, RZ, 0xc0, !PT ;  /* 0xffffe00065047812 */ /* 0x020fe200078ec0ff */
[----:B------:R-:W-:Y:S01]  /*6100*/  BSSY B1, `(.L_x_134) ;  /* 0x000000a000017945 */ /* 0x000fe20003800000 */
[----:B------:R-:W-:-:S03]  /*6110*/  ISETP.GT.AND P5, PT, R3, 0x88, P5 ;  /* 0x000000880300780c */ /* 0x000fc60002fa4270 */
[----:B------:R-:W-:Y:S01]  /*6120*/  FMUL R5, R4, R89 ;  /* 0x0000005904057220 */ /* 0x000fe20000400000 */
[----:B------:R-:W-:-:S03]  /*6130*/  @P4 IMAD.MOV.U32 R4, RZ, RZ, R8 ;  /* 0x000000ffff044224 */ /* 0x000fc600078e0008 */
[----:B------:R-:W-:Y:S01]  /*6140*/  FFMA R7, R46, R88, R5 ;  /* 0x000000582e077223 */ /* 0x000fe20000000005 */
[----:B------:R-:W-:-:S04]  /*6150*/  @P4 IMAD.MOV.U32 R5, RZ, RZ, R9 ;  /* 0x000000ffff054224 */ /* 0x000fc800078e0009 */
[----:B------:R-:W-:-:S05]  /*6160*/  F2FP.TF32.F32.PACK_B R7, R7 ;  /* 0x00000007ff07723e */ /* 0x000fca00024050ff */
[----:B------:R0:W-:Y:S01]  /*6170*/  @P4 STG.E desc[UR44][R4.64+0xa0], R7 ;  /* 0x0000a00704004986 */ /* 0x0001e2000c10192c */
[----:B------:R-:W-:Y:S05]  /*6180*/  @!P5 BRA `(.L_x_135) ;  /* 0x000000000004d947 */ /* 0x000fea0003800000 */
[----:B------:R0:W5:Y:S02]  /*6190*/  LDG.E.LTC128B R101, desc[UR44][R12.64+0xa4] ;  /* 0x0000a42c0c657981 */ /* 0x000164000c1e1920 */
.L_x_135:
[----:B------:R-:W-:Y:S05]  /*61a0*/  BSYNC B1 ;  /* 0x0000000000017941 */ /* 0x000fea0003800000 */
.L_x_134:
[----:B0----5:R-:W-:Y:S01]  /*61b0*/  LOP3.LUT R4, R101, 0xffffe000, RZ, 0xc0, !PT ;  /* 0xffffe00065047812 */ /* 0x021fe200078ec0ff */
        /* <DEDUP_REMOVED lines=10> */
.L_x_137:
[----:B------:R-:W-:Y:S05]  /*6260*/  BSYNC B1 ;  /* 0x0000000000017941 */ /* 0x000fea0003800000 */
.L_x_136:
[----:B0----5:R-:W-:Y:S01]  /*6270*/  LOP3.LUT R4, R101, 0xffffe000, RZ, 0xc0, !PT ;  /* 0xffffe00065047812 */ /* 0x021fe200078ec0ff */
        /* <DEDUP_REMOVED lines=10> */
.L_x_139:
[----:B------:R-:W-:Y:S05]  /*6320*/  BSYNC B1 ;  /* 0x0000000000017941 */ /* 0x000fea0003800000 */
.L_x_138:
        /* <DEDUP_REMOVED lines=11> */
.L_x_141:
[----:B------:R-:W-:Y:S05]  /*63e0*/  BSYNC B1 ;  /* 0x0000000000017941 */ /* 0x000fea0003800000 */
.L_x_140:
        /* <DEDUP_REMOVED lines=11> */
.L_x_143:
[----:B------:R-:W-:Y:S05]  /*64a0*/  BSYNC B1 ;  /* 0x0000000000017941 */ /* 0x000fea0003800000 */
.L_x_142:
        /* <DEDUP_REMOVED lines=11> */
.L_x_145:
[----:B------:R-:W-:Y:S05]  /*6560*/  BSYNC B1 ;  /* 0x0000000000017941 */ /* 0x000fea0003800000 */
.L_x_144:
        /* <DEDUP_REMOVED lines=11> */
.L_x_147:
[----:B------:R-:W-:Y:S05]  /*6620*/  BSYNC B1 ;  /* 0x0000000000017941 */ /* 0x000fea0003800000 */
.L_x_146:
[----:B0----5:R-:W-:Y:S01]  /*6630*/  LOP3.LUT R4, R101, 0xffffe000, RZ, 0xc0, !PT ;  /* 0xffffe00065047812 */ /* 0x021fe200078ec0ff */
        /* <DEDUP_REMOVED lines=8> */
.L_x_149:
[----:B------:R-:W-:Y:S05]  /*66c0*/  BSYNC B1 ;  /* 0x0000000000017941 */ /* 0x000fea0003800000 */
.L_x_148:
        /* <DEDUP_REMOVED lines=11> */
.L_x_151:
[----:B------:R-:W-:Y:S05]  /*6780*/  BSYNC B1 ;  /* 0x0000000000017941 */ /* 0x000fea0003800000 */
.L_x_150:
[----:B------:R-:W-:Y:S05]  /*6790*/  @!P0 BRA `(.L_x_152) ;  /* 0x00000014008c8947 */ /* 0x000fea0003800000 */
[----:B0----5:R-:W-:-:S05]  /*67a0*/  LOP3.LUT R4, R101, 0xffffe000, RZ, 0xc0, !PT ;  /* 0xffffe00065047812 */ /* 0x021fca00078ec0ff */
[----:B------:R-:W-:-:S04]  /*67b0*/  FMUL R4, R4, R89 ;  /* 0x0000005904047220 */ /* 0x000fc80000400000 */
[----:B------:R-:W-:-:S05]  /*67c0*/  FFMA R55, R55, R88, R4 ;  /* 0x0000005837377223 */ /* 0x000fca0000000004 */
[----:B------:R-:W-:-:S05]  /*67d0*/  F2FP.TF32.F32.PACK_B R55, R55 ;  /* 0x00000037ff37723e */ /* 0x000fca00024050ff */
[----:B------:R0:W-:Y:S01]  /*67e0*/  STG.E desc[UR44][R8.64+0xe4], R55 ;  /* 0x0000e43708007986 */ /* 0x0001e2000c10192c */
[----:B------:R-:W-:Y:S05]  /*67f0*/  BRA `(.L_x_152) ;  /* 0x0000001400747947 */ /* 0x000fea0003800000 */
.L_x_29:
[----:B------:R-:W-:Y:S01]  /*6800*/  ULDC.64 UR4, c[0x0][0x5c0] ;  /* 0x0001700000047ab9 */ /* 0x000fe20000000a00 */
[-C--:B------:R-:W-:Y:S01]  /*6810*/  FMUL R5, R56, R88.reuse ;  /* 0x0000005838057220 */ /* 0x080fe20000400000 */
[----:B------:R-:W-:Y:S01]  /*6820*/  ISETP.GT.AND P4, PT, R4, 0x1, PT ;  /* 0x000000010400780c */ /* 0x000fe20003f84270 */
[-C--:B------:R-:W-:Y:S01]  /*6830*/  FMUL R57, R57, R88.reuse ;  /* 0x0000005839397220 */ /* 0x080fe20000400000 */
[----:B------:R-:W-:Y:S01]  /*6840*/  LEA R8, P2, R112, UR4, 0x2 ;  /* 0x0000000470087c11 */ /* 0x000fe2000f8410ff */
[----:B------:R-:W-:Y:S01]  /*6850*/  IMAD.SHL.U32 R15, R90, 0x4, RZ ;  /* 0x000000045a0f7824 */ /* 0x000fe200078e00ff */
[----:B------:R-:W-:Y:S01]  /*6860*/  ISETP.GT.AND P1, PT, R3, RZ, P4 ;  /* 0x000000ff0300720c */ /* 0x000fe20002724270 */
[----:B------:R-:W-:Y:S01]  /*6870*/  IMAD.SHL.U32 R101, R91, 0x4, RZ ;  /* 0x000000045b657824 */ /* 0x000fe200078e00ff */
[----:B------:R-:W-:Y:S01]  /*6880*/  LEA.HI.X R9, R112, UR5, R21, 0x2, P2 ;  /* 0x0000000570097c11 */ /* 0x000fe200090f1415 */
[-C--:B------:R-:W-:Y:S01]  /*6890*/  FMUL R59, R59, R88.reuse ;  /* 0x000000583b3b7220 */ /* 0x080fe20000400000 */
[----:B------:R-:W-:Y:S01]  /*68a0*/  F2FP.TF32.F32.PACK_B R5, R5 ;  /* 0x00000005ff05723e */ /* 0x000fe200024050ff */
[-C--:B------:R-:W-:Y:S01]  /*68b0*/  FMUL R13, R58, R88.reuse ;  /* 0x000000583a0d7220 */ /* 0x080fe20000400000 */
[----:B------:R-:W-:Y:S01]  /*68c0*/  F2FP.TF32.F32.PACK_B R57, R57 ;  /* 0x00000039ff39723e */ /* 0x000fe200024050ff */
[-C--:B------:R-:W-:Y:S01]  /*68d0*/  FMUL R61, R61, R88.reuse ;  /* 0x000000583d3d7220 */ /* 0x080fe20000400000 */
[----:B------:R-:W-:Y:S01]  /*68e0*/  SHF.L.U64.HI R7, R90, 0x2, R93 ;  /* 0x000000025a077819 */ /* 0x000fe2000001025d */
[----:B------:R0:W-:Y:S01]  /*68f0*/  @P0 STG.E desc[UR44][R8.64], R5 ;  /* 0x0000000508000986 */ /* 0x0001e2000c10192c */
[----:B------:R-:W-:Y:S01]  /*6900*/  ISETP.GT.AND P0, PT, R3, 0x8, P4 ;  /* 0x000000080300780c */ /* 0x000fe20002704270 */
[----:B------:R-:W-:Y:S01]  /*6910*/  FMUL R63, R63, R88 ;  /* 0x000000583f3f7220 */ /* 0x000fe20000400000 */
[----:B------:R-:W-:Y:S01]  /*6920*/  IADD3 R10, P2, R15, R8, RZ ;  /* 0x000000080f0a7210 */ /* 0x000fe20007f5e0ff */
[----:B------:R-:W-:Y:S01]  /*6930*/  @P1 STG.E desc[UR44][R8.64+0x4], R57 ;  /* 0x0000043908001986 */ /* 0x000fe2000c10192c */
[----:B------:R-:W-:Y:S01]  /*6940*/  SHF.L.U64.HI R19, R91, 0x2, R92 ;  /* 0x000000025b137819 */ /* 0x000fe2000001025c */
[----:B------:R-:W-:Y:S01]  /*6950*/  FMUL R65, R65, R88 ;  /* 0x0000005841417220 */ /* 0x000fe20000400000 */
[----:B------:R-:W-:Y:S01]  /*6960*/  F2FP.TF32.F32.PACK_B R59, R59 ;  /* 0x0000003bff3b723e */ /* 0x000fe200024050ff */
[----:B------:R-:W-:Y:S01]  /*6970*/  IMAD.X R11, R7, 0x1, R9, P2 ;  /* 0x00000001070b7824 */ /* 0x000fe200010e0609 */
[----:B------:R-:W-:Y:S01]  /*6980*/  IADD3 R6, P1, P2, R101, R8, R15 ;  /* 0x0000000865067210 */ /* 0x000fe20007a3e00f */
[-C--:B------:R-:W-:Y:S01]  /*6990*/  FMUL R67, R67, R88.reuse ;  /* 0x0000005843437220 */ /* 0x080fe20000400000 */
[----:B------:R-:W-:Y:S01]  /*69a0*/  ISETP.GT.AND P5, PT, R4, 0x8, PT ;  /* 0x000000080400780c */ /* 0x000fe20003fa4270 */
[-C--:B0-----:R-:W-:Y:S01]  /*69b0*/  FMUL R5, R60, R88.reuse ;  /* 0x000000583c057220 */ /* 0x081fe20000400000 */
[C---:B------:R-:W-:Y:S01]  /*69c0*/  ISETP.GT.AND P4, PT, R4.reuse, 0x9, PT ;  /* 0x000000090400780c */ /* 0x040fe20003f84270 */
[----:B------:R-:W-:Y:S01]  /*69d0*/  @P0 STG.E desc[UR44][R10.64+0x4], R59 ;  /* 0x0000043b0a000986 */ /* 0x000fe2000c10192c */
[----:B------:R-:W-:Y:S01]  /*69e0*/  ISETP.GT.AND P3, PT, R3, 0x8, P6 ;  /* 0x000000080300780c */ /* 0x000fe20003764270 */
[-C--:B------:R-:W-:Y:S01]  /*69f0*/  FMUL R69, R69, R88.reuse ;  /* 0x0000005845457220 */ /* 0x080fe20000400000 */
[----:B------:R-:W-:Y:S01]  /*6a00*/  IADD3.X R7, R19, R9, R7, P1, P2 ;  /* 0x0000000913077210 */ /* 0x000fe20000fe4407 */
[-C--:B------:R-:W-:Y:S01]  /*6a10*/  FMUL R71, R71, R88.reuse ;  /* 0x0000005847477220 */ /* 0x080fe20000400000 */
[----:B------:R-:W-:Y:S01]  /*6a20*/  ISETP.GT.AND P1, PT, R3, RZ, P5 ;  /* 0x000000ff0300720c */ /* 0x000fe20002f24270 */
[-C--:B------:R-:W-:Y:S01]  /*6a30*/  FMUL R73, R73, R88.reuse ;  /* 0x0000005849497220 */ /* 0x080fe20000400000 */
[----:B------:R-:W-:Y:S01]  /*6a40*/  ISETP.GT.AND P0, PT, R3, RZ, P4 ;  /* 0x000000ff0300720c */ /* 0x000fe20002704270 */
[-C--:B------:R-:W-:Y:S01]  /*6a50*/  FMUL R75, R75, R88.reuse ;  /* 0x000000584b4b7220 */ /* 0x080fe20000400000 */
[----:B------:R-:W-:Y:S01]  /*6a60*/  F2FP.TF32.F32.PACK_B R13, R13 ;  /* 0x0000000dff0d723e */ /* 0x000fe200024050ff */
[-C--:B------:R-:W-:Y:S01]  /*6a70*/  FMUL R77, R77, R88.reuse ;  /* 0x000000584d4d7220 */ /* 0x080fe20000400000 */
[----:B------:R-:W-:Y:S01]  /*6a80*/  F2FP.TF32.F32.PACK_B R5, R5 ;  /* 0x00000005ff05723e */ /* 0x000fe200024050ff */
[-C--:B------:R-:W-:Y:S01]  /*6a90*/  FMUL R79, R79, R88.reuse ;  /* 0x000000584f4f7220 */ /* 0x080fe20000400000 */
[----:B------:R-:W-:Y:S01]  /*6aa0*/  F2FP.TF32.F32.PACK_B R61, R61 ;  /* 0x0000003dff3d723e */ /* 0x000fe200024050ff */
[----:B------:R0:W-:Y:S01]  /*6ab0*/  @P3 STG.E desc[UR44][R10.64], R13 ;  /* 0x0000000d0a003986 */ /* 0x0001e2000c10192c */
[----:B------:R-:W-:Y:S01]  /*6ac0*/  F2FP.TF32.F32.PACK_B R63, R63 ;  /* 0x0000003fff3f723e */ /* 0x000fe200024050ff */
[-C--:B------:R-:W-:Y:S01]  /*6ad0*/  FMUL R81, R81, R88.reuse ;  /* 0x0000005851517220 */ /* 0x080fe20000400000 */
[C---:B------:R-:W-:Y:S01]  /*6ae0*/  ISETP.GT.AND P3, PT, R4.reuse, 0x10, PT ;  /* 0x000000100400780c */ /* 0x040fe20003f64270 */
[----:B------:R1:W-:Y:S01]  /*6af0*/  @P1 STG.E desc[UR44][R8.64+0x20], R5 ;  /* 0x0000200508001986 */ /* 0x0003e2000c10192c */
[----:B------:R-:W-:Y:S01]  /*6b00*/  ISETP.GT.AND P1, PT, R3, 0x8, P5 ;  /* 0x000000080300780c */ /* 0x000fe20002f24270 */
[-C--:B------:R-:W-:Y:S01]  /*6b10*/  FMUL R83, R83, R88.reuse ;  /* 0x0000005853537220 */ /* 0x080fe20000400000 */
[----:B------:R-:W-:Y:S01]  /*6b20*/  ISETP.GT.AND P2, PT, R4, 0x11, PT ;  /* 0x000000110400780c */ /* 0x000fe20003f44270 */
[----:B------:R-:W-:Y:S01]  /*6b30*/  @P0 STG.E desc[UR44][R8.64+0x24], R61 ;  /* 0x0000243d08000986 */ /* 0x000fe2000c10192c */
[----:B------:R-:W-:Y:S01]  /*6b40*/  ISETP.GT.AND P0, PT, R3, 0x8, P4 ;  /* 0x000000080300780c */ /* 0x000fe20002704270 */
[-C--:B------:R-:W-:Y:S01]  /*6b50*/  FMUL R85, R85, R88.reuse ;  /* 0x0000005855557220 */ /* 0x080fe20000400000 */
[----:B------:R-:W-:Y:S01]  /*6b60*/  F2FP.TF32.F32.PACK_B R65, R65 ;  /* 0x00000041ff41723e */ /* 0x000fe200024050ff */
[-C--:B0-----:R-:W-:Y:S01]  /*6b70*/  FMUL R13, R62, R88.reuse ;  /* 0x000000583e0d7220 */ /* 0x081fe20000400000 */
[----:B------:R-:W-:Y:S01]  /*6b80*/  F2FP.TF32.F32.PACK_B R67, R67 ;  /* 0x00000043ff43723e */ /* 0x000fe200024050ff */
[-C--:B------:R-:W-:Y:S01]  /*6b90*/  FMUL R87, R87, R88.reuse ;  /* 0x0000005857577220 */ /* 0x080fe20000400000 */
[----:B------:R-:W-:Y:S01]  /*6ba0*/  F2FP.TF32.F32.PACK_B R69, R69 ;  /* 0x00000045ff45723e */ /* 0x000fe200024050ff */
[-C--:B-1----:R-:W-:Y:S01]  /*6bb0*/  FMUL R5, R64, R88.reuse ;  /* 0x0000005840057220 */ /* 0x082fe20000400000 */
[----:B------:R-:W-:Y:S01]  /*6bc0*/  F2FP.TF32.F32.PACK_B R13, R13 ;  /* 0x0000000dff0d723e */ /* 0x000fe200024050ff */
[-C--:B------:R-:W-:Y:S01]  /*6bd0*/  FMUL R25, R25, R88.reuse ;  /* 0x0000005819197220 */ /* 0x080fe20000400000 */
[----:B------:R-:W-:Y:S01]  /*6be0*/  F2FP.TF32.F32.PACK_B R71, R71 ;  /* 0x00000047ff47723e */ /* 0x000fe200024050ff */
[-C--:B------:R-:W-:Y:S01]  /*6bf0*/  FMUL R27, R27, R88.reuse ;  /* 0x000000581b1b7220 */ /* 0x080fe20000400000 */
[----:B------:R-:W-:Y:S01]  /*6c00*/  F2FP.TF32.F32.PACK_B R5, R5 ;  /* 0x00000005ff05723e */ /* 0x000fe200024050ff */
[----:B------:R-:W-:Y:S01]  /*6c10*/  @P0 STG.E desc[UR44][R10.64+0x24], R63 ;  /* 0x0000243f0a000986 */ /* 0x000fe2000c10192c */
[----:B------:R-:W-:Y:S01]  /*6c20*/  ISETP.GT.AND P0, PT, R3, RZ, P3 ;  /* 0x000000ff0300720c */ /* 0x000fe20001f04270 */
[-C--:B------:R-:W-:Y:S01]  /*6c30*/  FMUL R29, R29, R88.reuse ;  /* 0x000000581d1d7220 */ /* 0x080fe20000400000 */
[----:B------:R-:W-:Y:S01]  /*6c40*/  F2FP.TF32.F32.PACK_B R73, R73 ;  /* 0x00000049ff49723e */ /* 0x000fe200024050ff */
[----:B------:R0:W-:Y:S01]  /*6c50*/  @P1 STG.E desc[UR44][R10.64+0x20], R13 ;  /* 0x0000200d0a001986 */ /* 0x0001e2000c10192c */
[C---:B------:R-:W-:Y:S01]  /*6c60*/  ISETP.GT.AND P1, PT, R4.reuse, 0x19, PT ;  /* 0x000000190400780c */ /* 0x040fe20003f24270 */
[-C--:B------:R-:W-:Y:S01]  /*6c70*/  FMUL R31, R31, R88.reuse ;  /* 0x000000581f1f7220 */ /* 0x080fe20000400000 */
[----:B------:R-:W-:Y:S01]  /*6c80*/  F2FP.TF32.F32.PACK_B R75, R75 ;  /* 0x0000004bff4b723e */ /* 0x000fe200024050ff */
[-C--:B------:R-:W-:Y:S01]  /*6c90*/  FMUL R33, R33, R88.reuse ;  /* 0x0000005821217220 */ /* 0x080fe20000400000 */
[C---:B------:R-:W-:Y:S01]  /*6ca0*/  ISETP.GT.AND P5, PT, R4.reuse, 0x28, PT ;  /* 0x000000280400780c */ /* 0x040fe20003fa4270 */
[-C--:B------:R-:W-:Y:S01]  /*6cb0*/  FMUL R35, R35, R88.reuse ;  /* 0x0000005823237220 */ /* 0x080fe20000400000 */
[----:B------:R-:W-:Y:S01]  /*6cc0*/  ISETP.GT.AND P4, PT, R4, 0x29, PT ;  /* 0x000000290400780c */ /* 0x000fe20003f84270 */
[-C--:B------:R-:W-:Y:S01]  /*6cd0*/  FMUL R37, R37, R88.reuse ;  /* 0x0000005825257220 */ /* 0x080fe20000400000 */
[----:B------:R-:W-:Y:S01]  /*6ce0*/  F2FP.TF32.F32.PACK_B R77, R77 ;  /* 0x0000004dff4d723e */ /* 0x000fe200024050ff */
[----:B------:R1:W-:Y:S01]  /*6cf0*/  @P0 STG.E desc[UR44][R8.64+0x40], R5 ;  /* 0x0000400508000986 */ /* 0x0003e2000c10192c */
[----:B------:R-:W-:Y:S01]  /*6d00*/  ISETP.GT.AND P0, PT, R3, RZ, P2 ;  /* 0x000000ff0300720c */ /* 0x000fe20001704270 */
[-C--:B0-----:R-:W-:Y:S01]  /*6d10*/  FMUL R13, R66, R88.reuse ;  /* 0x00000058420d7220 */ /* 0x081fe20000400000 */
[----:B------:R-:W-:Y:S01]  /*6d20*/  F2FP.TF32.F32.PACK_B R79, R79 ;  /* 0x0000004fff4f723e */ /* 0x000fe200024050ff */
[-C--:B------:R-:W-:Y:S01]  /*6d30*/  FMUL R39, R39, R88.reuse ;  /* 0x0000005827277220 */ /* 0x080fe20000400000 */
[----:B------:R-:W-:Y:S01]  /*6d40*/  F2FP.TF32.F32.PACK_B R81, R81 ;  /* 0x00000051ff51723e */ /* 0x000fe200024050ff */
[-C--:B------:R-:W-:Y:S01]  /*6d50*/  FMUL R41, R41, R88.reuse ;  /* 0x0000005829297220 */ /* 0x080fe20000400000 */
[----:B------:R-:W-:Y:S01]  /*6d60*/  F2FP.TF32.F32.PACK_B R13, R13 ;  /* 0x0000000dff0d723e */ /* 0x000fe200024050ff */
[-C--:B------:R-:W-:Y:S01]  /*6d70*/  FMUL R43, R43, R88.reuse ;  /* 0x000000582b2b7220 */ /* 0x080fe20000400000 */
[----:B------:R-:W-:Y:S01]  /*6d80*/  F2FP.TF32.F32.PACK_B R83, R83 ;  /* 0x00000053ff53723e */ /* 0x000fe200024050ff */
[-C--:B------:R-:W-:Y:S01]  /*6d90*/  FMUL R45, R45, R88.reuse ;  /* 0x000000582d2d7220 */ /* 0x080fe20000400000 */
[----:B------:R-:W-:Y:S01]  /*6da0*/  P2R R57, PR, RZ, 0x20 ;  /* 0x00000020ff397803 */ /* 0x000fe20000000000 */
[-C--:B-1----:R-:W-:Y:S01]  /*6db0*/  FMUL R5, R68, R88.reuse ;  /* 0x0000005844057220 */ /* 0x082fe20000400000 */
[----:B------:R-:W-:Y:S01]  /*6dc0*/  P2R R56, PR, RZ, 0x10 ;  /* 0x00000010ff387803 */ /* 0x000fe20000000000 */
[----:B------:R-:W-:Y:S01]  /*6dd0*/  @P0 STG.E desc[UR44][R8.64+0x44], R65 ;  /* 0x0000444108000986 */ /* 0x000fe2000c10192c */
[----:B------:R-:W-:Y:S01]  /*6de0*/  ISETP.GT.AND P0, PT, R3, 0x8, P3 ;  /* 0x000000080300780c */ /* 0x000fe20001f04270 */
[-C--:B------:R-:W-:Y:S01]  /*6df0*/  FMUL R47, R47, R88.reuse ;  /* 0x000000582f2f7220 */ /* 0x080fe20000400000 */
[----:B------:R-:W-:Y:S01]  /*6e00*/  F2FP.TF32.F32.PACK_B R5, R5 ;  /* 0x00000005ff05723e */ /* 0x000fe200024050ff */
[-C--:B------:R-:W-:Y:S01]  /*6e10*/  FMUL R49, R49, R88.reuse ;  /* 0x0000005831317220 */ /* 0x080fe20000400000 */
[----:B------:R-:W-:Y:S01]  /*6e20*/  ISETP.GT.AND P3, PT, R4, 0x30, PT ;  /* 0x000000300400780c */ /* 0x000fe20003f64270 */
[-C--:B------:R-:W-:Y:S01]  /*6e30*/  FMUL R51, R51, R88.reuse ;  /* 0x0000005833337220 */ /* 0x080fe20000400000 */
[----:B------:R-:W-:Y:S01]  /*6e40*/  F2FP.TF32.F32.PACK_B R85, R85 ;  /* 0x00000055ff55723e */ /* 0x000fe200024050ff */
[-C--:B------:R-:W-:Y:S01]  /*6e50*/  FMUL R53, R53, R88.reuse ;  /* 0x0000005835357220 */ /* 0x080fe20000400000 */
[----:B------:R-:W-:Y:S01]  /*6e60*/  F2FP.TF32.F32.PACK_B R87, R87 ;  /* 0x00000057ff57723e */ /* 0x000fe200024050ff */
[----:B------:R-:W-:Y:S01]  /*6e70*/  FMUL R55, R55, R88 ;  /* 0x0000005837377220 */ /* 0x000fe20000400000 */
[----:B------:R-:W-:-:S02]  /*6e80*/  F2FP.TF32.F32.PACK_B R25, R25 ;  /* 0x00000019ff19723e */ /* 0x000fc400024050ff */
[----:B------:R-:W-:Y:S01]  /*6e90*/  F2FP.TF32.F32.PACK_B R27, R27 ;  /* 0x0000001bff1b723e */ /* 0x000fe200024050ff */
[----:B------:R0:W-:Y:S01]  /*6ea0*/  @P0 STG.E desc[UR44][R10.64+0x40], R13 ;  /* 0x0000400d0a000986 */ /* 0x0001e2000c10192c */
[----:B------:R-:W-:Y:S02]  /*6eb0*/  ISETP.GT.AND P0, PT, R3, 0x8, P2 ;  /* 0x000000080300780c */ /* 0x000fe40001704270 */
[----:B------:R-:W-:Y:S02]  /*6ec0*/  ISETP.GT.AND P2, PT, R4, 0x18, PT ;  /* 0x000000180400780c */ /* 0x000fe40003f44270 */
[----:B------:R-:W-:Y:S02]  /*6ed0*/  F2FP.TF32.F32.PACK_B R29, R29 ;  /* 0x0000001dff1d723e */ /* 0x000fe400024050ff */
[----:B------:R-:W-:Y:S02]  /*6ee0*/  F2FP.TF32.F32.PACK_B R31, R31 ;  /* 0x0000001fff1f723e */ /* 0x000fe400024050ff */
[----:B------:R-:W-:-:S02]  /*6ef0*/  F2FP.TF32.F32.PACK_B R33, R33 ;  /* 0x00000021ff21723e */ /* 0x000fc400024050ff */
[----:B------:R-:W-:Y:S01]  /*6f00*/  F2FP.TF32.F32.PACK_B R35, R35 ;  /* 0x00000023ff23723e */ /* 0x000fe200024050ff */
[----:B0-----:R-:W-:Y:S01]  /*6f10*/  FMUL R13, R70, R88 ;  /* 0x00000058460d7220 */ /* 0x001fe20000400000 */
[----:B------:R-:W-:Y:S01]  /*6f20*/  F2FP.TF32.F32.PACK_B R37, R37 ;  /* 0x00000025ff25723e */ /* 0x000fe200024050ff */
[----:B------:R-:W-:Y:S01]  /*6f30*/  @P0 STG.E desc[UR44][R10.64+0x44], R67 ;  /* 0x000044430a000986 */ /* 0x000fe2000c10192c */
[----:B------:R-:W-:Y:S02]  /*6f40*/  ISETP.GT.AND P0, PT, R3, RZ, P2 ;  /* 0x000000ff0300720c */ /* 0x000fe40001704270 */
[----:B------:R-:W-:Y:S02]  /*6f50*/  F2FP.TF32.F32.PACK_B R13, R13 ;  /* 0x0000000dff0d723e */ /* 0x000fe400024050ff */
[----:B------:R-:W-:Y:S02]  /*6f60*/  F2FP.TF32.F32.PACK_B R39, R39 ;  /* 0x00000027ff27723e */ /* 0x000fe400024050ff */
[----:B------:R-:W-:-:S02]  /*6f70*/  F2FP.TF32.F32.PACK_B R41, R41 ;  /* 0x00000029ff29723e */ /* 0x000fc400024050ff */
[----:B------:R-:W-:Y:S02]  /*6f80*/  F2FP.TF32.F32.PACK_B R43, R43 ;  /* 0x0000002bff2b723e */ /* 0x000fe400024050ff */
[----:B------:R-:W-:Y:S02]  /*6f90*/  F2FP.TF32.F32.PACK_B R45, R45 ;  /* 0x0000002dff2d723e */ /* 0x000fe400024050ff */
[----:B------:R-:W-:Y:S01]  /*6fa0*/  F2FP.TF32.F32.PACK_B R47, R47 ;  /* 0x0000002fff2f723e */ /* 0x000fe200024050ff */
[----:B------:R0:W-:Y:S01]  /*6fb0*/  @P0 STG.E desc[UR44][R8.64+0x60], R5 ;  /* 0x0000600508000986 */ /* 0x0001e2000c10192c */
[----:B------:R-:W-:Y:S02]  /*6fc0*/  ISETP.GT.AND P0, PT, R3, RZ, P1 ;  /* 0x000000ff0300720c */ /* 0x000fe40000f04270 */
[----:B------:R-:W-:Y:S02]  /*6fd0*/  F2FP.TF32.F32.PACK_B R49, R49 ;  /* 0x00000031ff31723e */ /* 0x000fe400024050ff */
[----:B------:R-:W-:-:S02]  /*6fe0*/  F2FP.TF32.F32.PACK_B R51, R51 ;  /* 0x00000033ff33723e */ /* 0x000fc400024050ff */
[----:B------:R-:W-:Y:S02]  /*6ff0*/  F2FP.TF32.F32.PACK_B R53, R53 ;  /* 0x00000035ff35723e */ /* 0x000fe400024050ff */
[----:B------:R-:W-:Y:S01]  /*7000*/  F2FP.TF32.F32.PACK_B R55, R55 ;  /* 0x00000037ff37723e */ /* 0x000fe200024050ff */
[----:B0-----:R-:W-:-:S04]  /*7010*/  FMUL R5, R72, R88 ;  /* 0x0000005848057220 */ /* 0x001fc80000400000 */
[----:B------:R-:W-:Y:S01]  /*7020*/  @P0 STG.E desc[UR44][R8.64+0x64], R69 ;  /* 0x0000644508000986 */ /* 0x000fe2000c10192c */
[----:B------:R-:W-:Y:S02]  /*7030*/  ISETP.GT.AND P0, PT, R3, 0x8, P2 ;  /* 0x000000080300780c */ /* 0x000fe40001704270 */
[----:B------:R-:W-:Y:S02]  /*7040*/  ISETP.GT.AND P2, PT, R4, 0x20, PT ;  /* 0x000000200400780c */ /* 0x000fe40003f44270 */
[----:B------:R-:W-:-:S09]  /*7050*/  F2FP.TF32.F32.PACK_B R5, R5 ;  /* 0x00000005ff05723e */ /* 0x000fd200024050ff */
[----:B------:R0:W-:Y:S01]  /*7060*/  @P0 STG.E desc[UR44][R10.64+0x60], R13 ;  /* 0x0000600d0a000986 */ /* 0x0001e2000c10192c */
[----:B------:R-:W-:Y:S02]  /*7070*/  ISETP.GT.AND P0, PT, R3, 0x8, P1 ;  /* 0x000000080300780c */ /* 0x000fe40000f04270 */
[----:B------:R-:W-:Y:S01]  /*7080*/  ISETP.GT.AND P1, PT, R4, 0x21, PT ;  /* 0x000000210400780c */ /* 0x000fe20003f24270 */
[----:B0-----:R-:W-:-:S10]  /*7090*/  FMUL R13, R74, R88 ;  /* 0x000000584a0d7220 */ /* 0x001fd40000400000 */
[----:B------:R-:W-:Y:S01]  /*70a0*/  @P0 STG.E desc[UR44][R10.64+0x64], R71 ;  /* 0x000064470a000986 */ /* 0x000fe2000c10192c */
[----:B------:R-:W-:Y:S02]  /*70b0*/  ISETP.GT.AND P0, PT, R3, RZ, P2 ;  /* 0x000000ff0300720c */ /* 0x000fe40001704270 */
[----:B------:R-:W-:-:S11]  /*70c0*/  F2FP.TF32.F32.PACK_B R13, R13 ;  /* 0x0000000dff0d723e */ /* 0x000fd600024050ff */
[----:B------:R0:W-:Y:S01]  /*70d0*/  @P0 STG.E desc[UR44][R8.64+0x80], R5 ;  /* 0x0000800508000986 */ /* 0x0001e2000c10192c */
[----:B------:R-:W-:Y:S01]  /*70e0*/  ISETP.GT.AND P0, PT, R3, RZ, P1 ;  /* 0x000000ff0300720c */ /* 0x000fe20000f04270 */
[----:B0-----:R-:W-:-:S12]  /*70f0*/  FMUL R5, R76, R88 ;  /* 0x000000584c057220 */ /* 0x001fd80000400000 */
[----:B------:R-:W-:Y:S01]  /*7100*/  @P0 STG.E desc[UR44][R8.64+0x84], R73 ;  /* 0x0000844908000986 */ /* 0x000fe2000c10192c */
[----:B------:R-:W-:Y:S02]  /*7110*/  ISETP.GT.AND P0, PT, R3, 0x8, P2 ;  /* 0x000000080300780c */ /* 0x000fe40001704270 */
[----:B------:R-:W-:Y:S02]  /*7120*/  F2FP.TF32.F32.PACK_B R5, R5 ;  /* 0x00000005ff05723e */ /* 0x000fe400024050ff */
[----:B------:R-:W-:-:S09]  /*7130*/  ISETP.GT.AND P2, PT, R4, 0x38, PT ;  /* 0x000000380400780c */ /* 0x000fd20003f44270 */
[----:B------:R0:W-:Y:S01]  /*7140*/  @P0 STG.E desc[UR44][R10.64+0x80], R13 ;  /* 0x0000800d0a000986 */ /* 0x0001e2000c10192c */
[----:B------:R-:W-:Y:S01]  /*7150*/  ISETP.GT.AND P0, PT, R3, 0x8, P1 ;  /* 0x000000080300780c */ /* 0x000fe20000f04270 */
[----:B0-----:R-:W-:-:S12]  /*7160*/  FMUL R13, R78, R88 ;  /* 0x000000584e0d7220 */ /* 0x001fd80000400000 */
        /* <DEDUP_REMOVED lines=8> */
[----:B------:R-:W-:-:S11]  /*71f0*/  F2FP.TF32.F32.PACK_B R5, R5 ;  /* 0x00000005ff05723e */ /* 0x000fd600024050ff */
[----:B------:R0:W-:Y:S01]  /*7200*/  @P0 STG.E desc[UR44][R10.64+0xa0], R13 ;  /* 0x0000a00d0a000986 */ /* 0x0001e2000c10192c */
[C---:B------:R-:W-:Y:S02]  /*7210*/  ISETP.GT.AND P0, PT, R3.reuse, 0x8, P4 ;  /* 0x000000080300780c */ /* 0x040fe40002704270 */
[----:B------:R-:W-:Y:S01]  /*7220*/  ISETP.GT.AND P4, PT, R3, 0x8, P2 ;  /* 0x000000080300780c */ /* 0x000fe20001784270 */
[----:B0-----:R-:W-:-:S10]  /*7230*/  FMUL R13, R82, R88 ;  /* 0x00000058520d7220 */ /* 0x001fd40000400000 */
[----:B------:R-:W-:Y:S01]  /*7240*/  @P0 STG.E desc[UR44][R10.64+0xa4], R79 ;  /* 0x0000a44f0a000986 */ /* 0x000fe2000c10192c */
[----:B------:R-:W-:Y:S02]  /*7250*/  ISETP.GT.AND P0, PT, R3, RZ, P3 ;  /* 0x000000ff0300720c */ /* 0x000fe40001f04270 */
[----:B------:R-:W-:-:S11]  /*7260*/  F2FP.TF32.F32.PACK_B R13, R13 ;  /* 0x0000000dff0d723e */ /* 0x000fd600024050ff */
[----:B------:R0:W-:Y:S01]  /*7270*/  @P0 STG.E desc[UR44][R8.64+0xc0], R5 ;  /* 0x0000c00508000986 */ /* 0x0001e2000c10192c */
[----:B------:R-:W-:-:S04]  /*7280*/  ISETP.GT.AND P0, PT, R4, 0x31, PT ;  /* 0x000000310400780c */ /* 0x000fc80003f04270 */
[----:B------:R-:W-:Y:S01]  /*7290*/  ISETP.GT.AND P1, PT, R3, RZ, P0 ;  /* 0x000000ff0300720c */ /* 0x000fe20000724270 */
[----:B0-----:R-:W-:-:S05]  /*72a0*/  FMUL R5, R84, R88 ;  /* 0x0000005854057220 */ /* 0x001fca0000400000 */
[----:B------:R-:W-:-:S07]  /*72b0*/  F2FP.TF32.F32.PACK_B R5, R5 ;  /* 0x00000005ff05723e */ /* 0x000fce00024050ff */
[----:B------:R-:W-:Y:S01]  /*72c0*/  @P1 STG.E desc[UR44][R8.64+0xc4], R81 ;  /* 0x0000c45108001986 */ /* 0x000fe2000c10192c */
[----:B------:R-:W-:-:S13]  /*72d0*/  ISETP.GT.AND P1, PT, R3, 0x8, P3 ;  /* 0x000000080300780c */ /* 0x000fda0001f24270 */
[----:B------:R0:W-:Y:S01]  /*72e0*/  @P1 STG.E desc[UR44][R10.64+0xc0], R13 ;  /* 0x0000c00d0a001986 */ /* 0x0001e2000c10192c */
[----:B------:R-:W-:-:S13]  /*72f0*/  ISETP.GT.AND P1, PT, R3, 0x8, P0 ;  /* 0x000000080300780c */ /* 0x000fda0000724270 */
[----:B------:R-:W-:Y:S01]  /*7300*/  @P1 STG.E desc[UR44][R10.64+0xc4], R83 ;  /* 0x0000c4530a001986 */ /* 0x000fe2000c10192c */
[----:B------:R-:W-:-:S05]  /*7310*/  IADD3 R14, P1, R101, R10, RZ ;  /* 0x0000000a650e7210 */ /* 0x000fca0007f3e0ff */
[----:B------:R-:W-:Y:S01]  /*7320*/  IMAD.X R15, R19, 0x1, R11, P1 ;  /* 0x00000001130f7824 */ /* 0x000fe200008e060b */
[----:B------:R-:W-:-:S13]  /*7330*/  ISETP.GT.AND P1, PT, R3, RZ, P2 ;  /* 0x000000ff0300720c */ /* 0x000fda0001724270 */
[----:B------:R1:W-:Y:S01]  /*7340*/  @P1 STG.E desc[UR44][R8.64+0xe0], R5 ;  /* 0x0000e00508001986 */ /* 0x0003e2000c10192c */
[----:B------:R-:W-:-:S05]  /*7350*/  IADD3 R20, P1, R101, R10, RZ ;  /* 0x0000000a65147210 */ /* 0x000fca0007f3e0ff */
[----:B------:R-:W-:Y:S01]  /*7360*/  IMAD.X R21, R19, 0x1, R11, P1 ;  /* 0x0000000113157824 */ /* 0x000fe200008e060b */
[----:B------:R-:W-:-:S05]  /*7370*/  IADD3 R12, P1, R101, R8, RZ ;  /* 0x00000008650c7210 */ /* 0x000fca0007f3e0ff */
[----:B0-----:R-:W-:Y:S01]  /*7380*/  IMAD.X R13, R19, 0x1, R9, P1 ;  /* 0x00000001130d7824 */ /* 0x001fe200008e0609 */
[----:B------:R-:W-:Y:S01]  /*7390*/  ISETP.GT.AND P1, PT, R4, 0x39, PT ;  /* 0x000000390400780c */ /* 0x000fe20003f24270 */
[-C--:B-1----:R-:W-:Y:S01]  /*73a0*/  FMUL R5, R86, R88.reuse ;  /* 0x0000005856057220 */ /* 0x082fe20000400000 */
[----:B------:R-:W-:Y:S02]  /*73b0*/  FMUL R19, R24, R88 ;  /* 0x0000005818137220 */ /* 0x000fe40000400000 */
[----:B------:R-:W-:Y:S02]  /*73c0*/  ISETP.GT.AND P5, PT, R3, RZ, P1 ;  /* 0x000000ff0300720c */ /* 0x000fe40000fa4270 */
[----:B------:R-:W-:Y:S02]  /*73d0*/  F2FP.TF32.F32.PACK_B R5, R5 ;  /* 0x00000005ff05723e */ /* 0x000fe400024050ff */
[----:B------:R-:W-:-:S09]  /*73e0*/  F2FP.TF32.F32.PACK_B R19, R19 ;  /* 0x00000013ff13723e */ /* 0x000fd200024050ff */
[----:B------:R-:W-:Y:S01]  /*73f0*/  @P5 STG.E desc[UR44][R8.64+0xe4], R85 ;  /* 0x0000e45508005986 */ /* 0x000fe2000c10192c */
[----:B------:R-:W-:-:S03]  /*7400*/  ISETP.GT.AND P5, PT, R4, 0x1, PT ;  /* 0x000000010400780c */ /* 0x000fc60003fa4270 */
[----:B------:R0:W-:Y:S01]  /*7410*/  @P4 STG.E desc[UR44][R10.64+0xe0], R5 ;  /* 0x0000e0050a004986 */ /* 0x0001e2000c10192c */
[C---:B------:R-:W-:Y:S02]  /*7420*/  ISETP.GT.AND P4, PT, R3.reuse, 0x8, P1 ;  /* 0x000000080300780c */ /* 0x040fe40000f84270 */
[----:B------:R-:W-:Y:S01]  /*7430*/  ISETP.GT.AND P5, PT, R3, 0x80, P5 ;  /* 0x000000800300780c */ /* 0x000fe20002fa4270 */
[----:B0-----:R-:W-:-:S10]  /*7440*/  FMUL R5, R26, R88 ;  /* 0x000000581a057220 */ /* 0x001fd40000400000 */
[----:B------:R0:W-:Y:S01]  /*7450*/  @P4 STG.E desc[UR44][R10.64+0xe4], R87 ;  /* 0x0000e4570a004986 */ /* 0x0001e2000c10192c */
[C---:B------:R-:W-:Y:S01]  /*7460*/  ISETP.GT.AND P4, PT, R3.reuse, 0x80, P6 ;  /* 0x000000800300780c */ /* 0x040fe20003784270 */
[----:B------:R-:W-:Y:S01]  /*7470*/  @P5 IMAD.MOV.U32 R8, RZ, RZ, R12 ;  /* 0x000000ffff085224 */ /* 0x000fe200078e000c */
[----:B------:R-:W-:Y:S01]  /*7480*/  ISETP.GT.AND P6, PT, R3, 0x88, P6 ;  /* 0x000000880300780c */ /* 0x000fe200037c4270 */
[----:B------:R-:W-:Y:S01]  /*7490*/  @P5 IMAD.MOV.U32 R9, RZ, RZ, R13 ;  /* 0x000000ffff095224 */ /* 0x000fe200078e000d */
[----:B------:R-:W-:Y:S01]  /*74a0*/  F2FP.TF32.F32.PACK_B R5, R5 ;  /* 0x00000005ff05723e */ /* 0x000fe200024050ff */
[----:B0-----:R-:W-:-:S08]  /*74b0*/  FMUL R11, R28, R88 ;  /* 0x000000581c0b7220 */ /* 0x001fd00000400000 */
[----:B------:R0:W-:Y:S01]  /*74c0*/  @P4 STG.E desc[UR44][R12.64], R19 ;  /* 0x000000130c004986 */ /* 0x0001e2000c10192c */
[----:B------:R-:W-:Y:S02]  /*74d0*/  ISETP.NE.AND P4, PT, R56, RZ, PT ;  /* 0x000000ff3800720c */ /* 0x000fe40003f85270 */
[----:B------:R-:W-:Y:S01]  /*74e0*/  F2FP.TF32.F32.PACK_B R11, R11 ;  /* 0x0000000bff0b723e */ /* 0x000fe200024050ff */
[----:B------:R-:W-:Y:S01]  /*74f0*/  @P5 STG.E desc[UR44][R8.64+0x4], R25 ;  /* 0x0000041908005986 */ /* 0x000fe2000c10192c */
[----:B------:R-:W-:-:S03]  /*7500*/  ISETP.NE.AND P5, PT, R57, RZ, PT ;  /* 0x000000ff3900720c */ /* 0x000fc60003fa5270 */
[----:B------:R1:W-:Y:S01]  /*7510*/  @P6 STG.E desc[UR44][R14.64], R5 ;  /* 0x000000050e006986 */ /* 0x0003e2000c10192c */
[----:B------:R-:W-:Y:S01]  /*7520*/  ISETP.GT.AND P6, PT, R4, 0x1, PT ;  /* 0x000000010400780c */ /* 0x000fe20003fc4270 */
[----:B0-----:R-:W-:-:S03]  /*7530*/  FMUL R19, R52, R88 ;  /* 0x0000005834137220 */ /* 0x001fc60000400000 */
[----:B------:R-:W-:Y:S02]  /*7540*/  ISETP.GT.AND P6, PT, R3, 0x88, P6 ;  /* 0x000000880300780c */ /* 0x000fe400037c4270 */
[----:B------:R-:W-:Y:S01]  /*7550*/  F2FP.TF32.F32.PACK_B R19, R19 ;  /* 0x00000013ff13723e */ /* 0x000fe200024050ff */
[-C--:B-1----:R-:W-:Y:S01]  /*7560*/  FMUL R5, R30, R88.reuse ;  /* 0x000000581e057220 */ /* 0x082fe20000400000 */
[----:B------:R-:W-:-:S04]  /*7570*/  FMUL R15, R50, R88 ;  /* 0x00000058320f7220 */ /* 0x000fc80000400000 */
[----:B------:R-:W-:-:S05]  /*7580*/  F2FP.TF32.F32.PACK_B R5, R5 ;  /* 0x00000005ff05723e */ /* 0x000fca00024050ff */
[----:B------:R-:W-:Y:S01]  /*7590*/  @P6 STG.E desc[UR44][R20.64+0x4], R27 ;  /* 0x0000041b14006986 */ /* 0x000fe2000c10192c */
[----:B------:R-:W-:Y:S02]  /*75a0*/  ISETP.GT.AND P6, PT, R4, 0x8, PT ;  /* 0x000000080400780c */ /* 0x000fe40003fc4270 */
[----:B------:R-:W-:Y:S02]  /*75b0*/  F2FP.TF32.F32.PACK_B R15, R15 ;  /* 0x0000000fff0f723e */ /* 0x000fe400024050ff */
[----:B------:R-:W-:-:S13]  /*75c0*/  ISETP.GT.AND P6, PT, R3, 0x80, P6 ;  /* 0x000000800300780c */ /* 0x000fda00037c4270 */
[----:B------:R-:W-:Y:S02]  /*75d0*/  @P6 IMAD.MOV.U32 R8, RZ, RZ, R12 ;  /* 0x000000ffff086224 */ /* 0x000fe400078e000c */
[----:B------:R-:W-:-:S05]  /*75e0*/  @P6 IMAD.MOV.U32 R9, RZ, RZ, R13 ;  /* 0x000000ffff096224 */ /* 0x000fca00078e000d */
[----:B------:R0:W-:Y:S01]  /*75f0*/  @P6 STG.E desc[UR44][R8.64+0x20], R11 ;  /* 0x0000200b08006986 */ /* 0x0001e2000c10192c */
[----:B------:R-:W-:-:S04]  /*7600*/  ISETP.GT.AND P6, PT, R4, 0x9, PT ;  /* 0x000000090400780c */ /* 0x000fc80003fc4270 */
[----:B------:R-:W-:Y:S01]  /*7610*/  ISETP.GT.AND P6, PT, R3, 0x80, P6 ;  /* 0x000000800300780c */ /* 0x000fe200037c4270 */
[----:B0-----:R-:W-:-:S05]  /*7620*/  FMUL R11, R32, R88 ;  /* 0x00000058200b7220 */ /* 0x001fca0000400000 */
[----:B------:R-:W-:-:S07]  /*7630*/  F2FP.TF32.F32.PACK_B R11, R11 ;  /* 0x0000000bff0b723e */ /* 0x000fce00024050ff */
[----:B------:R-:W-:Y:S02]  /*7640*/  @P6 IMAD.MOV.U32 R8, RZ, RZ, R12 ;  /* 0x000000ffff086224 */ /* 0x000fe400078e000c */
[----:B------:R-:W-:-:S05]  /*7650*/  @P6 IMAD.MOV.U32 R9, RZ, RZ, R13 ;  /* 0x000000ffff096224 */ /* 0x000fca00078e000d */
[----:B------:R-:W-:Y:S01]  /*7660*/  @P6 STG.E desc[UR44][R8.64+0x24], R29 ;  /* 0x0000241d08006986 */ /* 0x000fe2000c10192c */
[----:B------:R-:W-:-:S04]  /*7670*/  ISETP.GT.AND P6, PT, R4, 0x8, PT ;  /* 0x000000080400780c */ /* 0x000fc80003fc4270 */
[----:B------:R-:W-:-:S13]  /*7680*/  ISETP.GT.AND P6, PT, R3, 0x88, P6 ;  /* 0x000000880300780c */ /* 0x000fda00037c4270 */
[----:B------:R0:W-:Y:S01]  /*7690*/  @P6 STG.E desc[UR44][R6.64+0x20], R5 ;  /* 0x0000200506006986 */ /* 0x0001e2000c10192c */
[----:B------:R-:W-:-:S04]  /*76a0*/  ISETP.GT.AND P6, PT, R4, 0x9, PT ;  /* 0x000000090400780c */ /* 0x000fc80003fc4270 */
[----:B------:R-:W-:Y:S01]  /*76b0*/  ISETP.GT.AND P6, PT, R3, 0x88, P6 ;  /* 0x000000880300780c */ /* 0x000fe200037c4270 */
[----:B0-----:R-:W-:-:S05]  /*76c0*/  FMUL R5, R34, R88 ;  /* 0x0000005822057220 */ /* 0x001fca0000400000 */
[----:B------:R-:W-:-:S07]  /*76d0*/  F2FP.TF32.F32.PACK_B R5, R5 ;  /* 0x00000005ff05723e */ /* 0x000fce00024050ff */
[----:B------:R-:W-:Y:S01]  /*76e0*/  @P6 STG.E desc[UR44][R6.64+0x24], R31 ;  /* 0x0000241f06006986 */ /* 0x000fe2000c10192c */
[----:B------:R-:W-:-:S04]  /*76f0*/  ISETP.GT.AND P6, PT, R4, 0x10, PT ;  /* 0x000000100400780c */ /* 0x000fc80003fc4270 */
        /* <DEDUP_REMOVED lines=50> */
[----:B------:R0:W-:Y:S01]  /*7a20*/  @P6 STG.E desc[UR44][R8.64+0x84], R41 ;  /* 0x0000842908006986 */ /* 0x0001e2000c10192c */
[----:B------:R-:W-:-:S04]  /*7a30*/  ISETP.GT.AND P6, PT, R4, 0x20, PT ;  /* 0x000000200400780c */ /* 0x000fc80003fc4270 */
[----:B------:R-:W-:Y:S01]  /*7a40*/  ISETP.GT.AND P6, PT, R3, 0x88, P6 ;  /* 0x000000880300780c */ /* 0x000fe200037c4270 */
[----:B0-----:R-:W-:-:S05]  /*7a50*/  FMUL R9, R44, R88 ;  /* 0x000000582c097220 */ /* 0x001fca0000400000 */
[----:B------:R-:W-:-:S07]  /*7a60*/  F2FP.TF32.F32.PACK_B R9, R9 ;  /* 0x00000009ff09723e */ /* 0x000fce00024050ff */
[----:B------:R0:W-:Y:S01]  /*7a70*/  @P6 STG.E desc[UR44][R6.64+0x80], R5 ;  /* 0x0000800506006986 */ /* 0x0001e2000c10192c */
[----:B------:R-:W-:-:S04]  /*7a80*/  ISETP.GT.AND P6, PT, R4, 0x21, PT ;  /* 0x000000210400780c */ /* 0x000fc80003fc4270 */
[----:B------:R-:W-:-:S13]  /*7a90*/  ISETP.GT.AND P6, PT, R3, 0x88, P6 ;  /* 0x000000880300780c */ /* 0x000fda00037c4270 */
[----:B------:R-:W-:Y:S02]  /*7aa0*/  @P6 IMAD.MOV.U32 R4, RZ, RZ, R6 ;  /* 0x000000ffff046224 */ /* 0x000fe400078e0006 */
[----:B0-----:R-:W-:-:S05]  /*7ab0*/  @P6 IMAD.MOV.U32 R5, RZ, RZ, R7 ;  /* 0x000000ffff056224 */ /* 0x001fca00078e0007 */
[----:B------:R0:W-:Y:S01]  /*7ac0*/  @P6 STG.E desc[UR44][R4.64+0x84], R43 ;  /* 0x0000842b04006986 */ /* 0x0001e2000c10192c */
[C---:B------:R-:W-:Y:S02]  /*7ad0*/  ISETP.GT.AND P6, PT, R3.reuse, 0x80, P5 ;  /* 0x000000800300780c */ /* 0x040fe40002fc4270 */
[----:B------:R-:W-:-:S11]  /*7ae0*/  ISETP.GT.AND P5, PT, R3, 0x88, P5 ;  /* 0x000000880300780c */ /* 0x000fd60002fa4270 */
[----:B0-----:R-:W-:Y:S02]  /*7af0*/  @P6 IMAD.MOV.U32 R4, RZ, RZ, R12 ;  /* 0x000000ffff046224 */ /* 0x001fe400078e000c */
[----:B------:R-:W-:-:S05]  /*7b00*/  @P6 IMAD.MOV.U32 R5, RZ, RZ, R13 ;  /* 0x000000ffff056224 */ /* 0x000fca00078e000d */
[----:B------:R0:W-:Y:S01]  /*7b10*/  @P6 STG.E desc[UR44][R4.64+0xa0], R9 ;  /* 0x0000a00904006986 */ /* 0x0001e2000c10192c */
[C---:B------:R-:W-:Y:S02]  /*7b20*/  ISETP.GT.AND P6, PT, R3.reuse, 0x80, P4 ;  /* 0x000000800300780c */ /* 0x040fe400027c4270 */
[----:B------:R-:W-:Y:S01]  /*7b30*/  ISETP.GT.AND P4, PT, R3, 0x88, P4 ;  /* 0x000000880300780c */ /* 0x000fe20002784270 */
[----:B0-----:R-:W-:-:S10]  /*7b40*/  FMUL R9, R48, R88 ;  /* 0x0000005830097220 */ /* 0x001fd40000400000 */
[----:B------:R-:W-:Y:S02]  /*7b50*/  @P6 IMAD.MOV.U32 R4, RZ, RZ, R12 ;  /* 0x000000ffff046224 */ /* 0x000fe400078e000c */
[----:B------:R-:W-:Y:S01]  /*7b60*/  @P6 IMAD.MOV.U32 R5, RZ, RZ, R13 ;  /* 0x000000ffff056224 */ /* 0x000fe200078e000d */
[----:B------:R-:W-:-:S04]  /*7b70*/  F2FP.TF32.F32.PACK_B R9, R9 ;  /* 0x00000009ff09723e */ /* 0x000fc800024050ff */
[----:B------:R0:W-:Y:S02]  /*7b80*/  @P6 STG.E desc[UR44][R4.64+0xa4], R45 ;  /* 0x0000a42d04006986 */ /* 0x0001e4000c10192c */
[----:B0-----:R-:W-:Y:S02]  /*7b90*/  @P5 IMAD.MOV.U32 R4, RZ, RZ, R6 ;  /* 0x000000ffff045224 */ /* 0x001fe400078e0006 */
[----:B------:R-:W-:-:S05]  /*7ba0*/  @P5 IMAD.MOV.U32 R5, RZ, RZ, R7 ;  /* 0x000000ffff055224 */ /* 0x000fca00078e0007 */
[----:B------:R0:W-:Y:S01]  /*7bb0*/  @P5 STG.E desc[UR44][R4.64+0xa0], R11 ;  /* 0x0000a00b04005986 */ /* 0x0001e2000c10192c */
[C---:B------:R-:W-:Y:S02]  /*7bc0*/  ISETP.GT.AND P5, PT, R3.reuse, 0x80, P3 ;  /* 0x000000800300780c */ /* 0x040fe40001fa4270 */
[----:B------:R-:W-:Y:S01]  /*7bd0*/  ISETP.GT.AND P3, PT, R3, 0x88, P3 ;  /* 0x000000880300780c */ /* 0x000fe20001f64270 */
[----:B0-----:R-:W-:Y:S02]  /*7be0*/  @P4 IMAD.MOV.U32 R4, RZ, RZ, R6 ;  /* 0x000000ffff044224 */ /* 0x001fe400078e0006 */
[----:B------:R-:W-:Y:S01]  /*7bf0*/  FMUL R11, R54, R88 ;  /* 0x00000058360b7220 */ /* 0x000fe20000400000 */
[----:B------:R-:W-:-:S04]  /*7c00*/  @P4 IMAD.MOV.U32 R5, RZ, RZ, R7 ;  /* 0x000000ffff054224 */ /* 0x000fc800078e0007 */
[----:B------:R-:W-:Y:S01]  /*7c10*/  F2FP.TF32.F32.PACK_B R11, R11 ;  /* 0x0000000bff0b723e */ /* 0x000fe200024050ff */
[----:B------:R0:W-:Y:S01]  /*7c20*/  @P4 STG.E desc[UR44][R4.64+0xa4], R47 ;  /* 0x0000a42f04004986 */ /* 0x0001e2000c10192c */
[C---:B------:R-:W-:Y:S02]  /*7c30*/  ISETP.GT.AND P4, PT, R3.reuse, 0x80, P0 ;  /* 0x000000800300780c */ /* 0x040fe40000784270 */
[----:B------:R-:W-:Y:S01]  /*7c40*/  ISETP.GT.AND P0, PT, R3, 0x88, P0 ;  /* 0x000000880300780c */ /* 0x000fe20000704270 */
[----:B0-----:R-:W-:Y:S02]  /*7c50*/  @P5 IMAD.MOV.U32 R4, RZ, RZ, R12 ;  /* 0x000000ffff045224 */ /* 0x001fe400078e000c */
[----:B------:R-:W-:-:S05]  /*7c60*/  @P5 IMAD.MOV.U32 R5, RZ, RZ, R13 ;  /* 0x000000ffff055224 */ /* 0x000fca00078e000d */
        /* <DEDUP_REMOVED lines=10> */
[----:B------:R0:W-:Y:S02]  /*7d10*/  @P3 STG.E desc[UR44][R4.64+0xc0], R15 ;  /* 0x0000c00f04003986 */ /* 0x0001e4000c10192c */
[----:B0-----:R-:W-:Y:S02]  /*7d20*/  @P0 IMAD.MOV.U32 R4, RZ, RZ, R6 ;  /* 0x000000ffff040224 */ /* 0x001fe400078e0006 */
[----:B------:R-:W-:-:S05]  /*7d30*/  @P0 IMAD.MOV.U32 R5, RZ, RZ, R7 ;  /* 0x000000ffff050224 */ /* 0x000fca00078e0007 */
[----:B------:R0:W-:Y:S02]  /*7d40*/  @P0 STG.E desc[UR44][R4.64+0xc4], R51 ;  /* 0x0000c43304000986 */ /* 0x0001e4000c10192c */
[----:B0-----:R-:W-:Y:S02]  /*7d50*/  @P5 IMAD.MOV.U32 R4, RZ, RZ, R12 ;  /* 0x000000ffff045224 */ /* 0x001fe400078e000c */
[----:B------:R-:W-:-:S05]  /*7d60*/  @P5 IMAD.MOV.U32 R5, RZ, RZ, R13 ;  /* 0x000000ffff055224 */ /* 0x000fca00078e000d */
[----:B------:R0:W-:Y:S04]  /*7d70*/  @P5 STG.E desc[UR44][R4.64+0xe0], R19 ;  /* 0x0000e01304005986 */ /* 0x0001e8000c10192c */
[----:B------:R1:W-:Y:S01]  /*7d80*/  @P4 STG.E desc[UR44][R12.64+0xe4], R53 ;  /* 0x0000e4350c004986 */ /* 0x0003e2000c10192c */
[----:B0-----:R-:W-:Y:S02]  /*7d90*/  @P2 IMAD.MOV.U32 R4, RZ, RZ, R6 ;  /* 0x000000ffff042224 */ /* 0x001fe400078e0006 */
[----:B------:R-:W-:-:S05]  /*7da0*/  @P2 IMAD.MOV.U32 R5, RZ, RZ, R7 ;  /* 0x000000ffff052224 */ /* 0x000fca00078e0007 */
[----:B------:R1:W-:Y:S04]  /*7db0*/  @P2 STG.E desc[UR44][R4.64+0xe0], R11 ;  /* 0x0000e00b04002986 */ /* 0x0003e8000c10192c */
[----:B------:R1:W-:Y:S02]  /*7dc0*/  @P1 STG.E desc[UR44][R6.64+0xe4], R55 ;  /* 0x0000e43706001986 */ /* 0x0003e4000c10192c */
.L_x_152:
[----:B------:R-:W-:Y:S05]  /*7dd0*/  BSYNC B0 ;  /* 0x0000000000007941 */ /* 0x000fea0003800000 */
.L_x_28:
[----:B------:R-:W-:Y:S01]  /*7de0*/  IADD3 R16, P0, R16, UR38, RZ ;  /* 0x0000002610107c10 */ /* 0x000fe2000ff1e0ff */
[----:B------:R-:W-:Y:S01]  /*7df0*/  ULDC.64 UR4, c[0x0][0x650] ;  /* 0x0001940000047ab9 */ /* 0x000fe20000000a00 */
[----:B------:R-:W-:Y:S01]  /*7e00*/  PRMT R3, RZ, 0x7610, R3 ;  /* 0x00007610ff037816 */ /* 0x000fe20000000003 */
[----:B-----5:R-:W-:Y:S01]  /*7e10*/  IMAD.MOV.U32 R101, RZ, RZ, -0x1 ;  /* 0xffffffffff657424 */ /* 0x020fe200078e00ff */
[----:B------:R-:W-:Y:S01]  /*7e20*/  IADD3.X R17, R17, UR37, RZ, P0, !PT ;  /* 0x0000002511117c10 */ /* 0x000fe200087fe4ff */
[----:B------:R-:W-:Y:S01]  /*7e30*/  IMAD.MOV.U32 R19, RZ, RZ, -0x1 ;  /* 0xffffffffff137424 */ /* 0x000fe200078e00ff */
[----:B------:R-:W-:-:S04]  /*7e40*/  ISETP.GE.U32.AND P0, PT, R16, UR4, PT ;  /* 0x0000000410007c0c */ /* 0x000fc8000bf06070 */
[----:B------:R-:W-:-:S13]  /*7e50*/  ISETP.GE.U32.AND.EX P0, PT, R17, UR5, PT, P0 ;  /* 0x0000000511007c0c */ /* 0x000fda000bf06100 */
[----:B------:R-:W-:Y:S05]  /*7e60*/  @P0 BRA `(.L_x_153) ;  /* 0x00000004004c0947 */ /* 0x000fea0003800000 */
[----:B-1----:R-:W1:Y:S01]  /*7e70*/  LDC.64 R10, c[0x0][0x628] ;  /* 0x00018a00ff0a7b82 */ /* 0x002e620000000a00 */
[----:B0-23--:R-:W0:Y:S01]  /*7e80*/  S2R R12, SR_CTAID.X ;  /* 0x00000000000c7919 */ /* 0x00de220000002500 */
[----:B------:R-:W-:Y:S02]  /*7e90*/  IMAD.MOV.U32 R8, RZ, RZ, R16 ;  /* 0x000000ffff087224 */ /* 0x000fe400078e0010 */
[----:B------:R-:W-:Y:S01]  /*7ea0*/  IMAD.MOV.U32 R9, RZ, RZ, R17 ;  /* 0x000000ffff097224 */ /* 0x000fe200078e0011 */
[----:B------:R-:W2:Y:S03]  /*7eb0*/  S2R R20, SR_CTAID.Y ;  /* 0x0000000000147919 */ /* 0x000ea60000002600 */
[----:B------:R-:W3:Y:S08]  /*7ec0*/  LDC R0, c[0x0][0x630] ;  /* 0x00018c00ff007b82 */ /* 0x000ef00000000800 */
[----:B------:R-:W0:Y:S01]  /*7ed0*/  LDC.64 R14, c[0x0][0x620] ;  /* 0x00018800ff0e7b82 */ /* 0x000e220000000a00 */
[----:B-1----:R-:W-:-:S04]  /*7ee0*/  ISETP.NE.U32.AND P0, PT, R10, RZ, PT ;  /* 0x000000ff0a00720c */ /* 0x002fc80003f05070 */
[----:B------:R-:W-:-:S13]  /*7ef0*/  ISETP.NE.AND.EX P0, PT, R11, RZ, PT, P0 ;  /* 0x000000ff0b00720c */ /* 0x000fda0003f05300 */
[----:B0-23--:R-:W-:Y:S05]  /*7f00*/  @!P0 BRA `(.L_x_154) ;  /* 0x0000000000288947 */ /* 0x00dfea0003800000 */
        /* <DEDUP_REMOVED lines=10> */
.L_x_154:
[-CC-:B------:R-:W-:Y:S01]  /*7fb0*/  SHF.R.U64 R19, R8, R0.reuse, R9.reuse ;  /* 0x0000000008137219 */ /* 0x180fe20000001209 */
[----:B------:R-:W0:Y:S01]  /*7fc0*/  LDC.64 R26, c[0x0][0x640] ;  /* 0x00019000ff1a7b82 */ /* 0x000e220000000a00 */
[----:B------:R-:W-:Y:S01]  /*7fd0*/  SHF.R.U32.HI R0, RZ, R0, R9 ;  /* 0x00000000ff007219 */ /* 0x000fe20000011609 */
[----:B------:R-:W-:Y:S01]  /*7fe0*/  ULDC UR4, c[0x0][0x150] ;  /* 0x0000540000047ab9 */ /* 0x000fe20000000800 */
[----:B------:R-:W-:Y:S02]  /*7ff0*/  IADD3 R3, P0, RZ, -R19, RZ ;  /* 0x80000013ff037210 */ /* 0x000fe40007f1e0ff */
[----:B------:R-:W-:-:S03]  /*8000*/  I2FP.F32.U32 R7, R12 ;  /* 0x0000000c00077245 */ /* 0x000fc60000201000 */
[----:B------:R-:W1:Y:S01]  /*8010*/  LDC R6, c[0x0][0x618] ;  /* 0x00018600ff067b82 */ /* 0x000e620000000800 */
[----:B------:R-:W-:Y:S02]  /*8020*/  IMAD.X R5, RZ, RZ, ~R0, P0 ;  /* 0x000000ffff057224 */ /* 0x000fe400000e0e00 */
[----:B------:R-:W-:Y:S01]  /*8030*/  FMUL R7, R7, UR4 ;  /* 0x0000000407077c20 */ /* 0x000fe20008400000 */
[----:B------:R-:W-:Y:S01]  /*8040*/  ULDC UR4, c[0x0][0x154] ;  /* 0x0000550000047ab9 */ /* 0x000fe20000000800 */
[-C--:B------:R-:W-:Y:S02]  /*8050*/  IMAD R0, R5, R14.reuse, RZ ;  /* 0x0000000e05007224 */ /* 0x080fe400078e02ff */
[C---:B------:R-:W-:Y:S01]  /*8060*/  IMAD.WIDE.U32 R4, R3.reuse, R14, R16 ;  /* 0x0000000e03047225 */ /* 0x040fe200078e0010 */
[----:B------:R-:W2:Y:S01]  /*8070*/  LDC R11, c[0x0][0x608] ;  /* 0x00018200ff0b7b82 */ /* 0x000ea20000000800 */
[----:B------:R-:W3:Y:S02]  /*8080*/  F2I.U32.TRUNC.NTZ R7, R7 ;  /* 0x0000000700077305 */ /* 0x000ee4000020f000 */
[----:B------:R-:W-:-:S04]  /*8090*/  IMAD R3, R3, R15, R0 ;  /* 0x0000000f03037224 */ /* 0x000fc800078e0200 */
[----:B------:R-:W-:Y:S01]  /*80a0*/  IMAD.IADD R3, R5, 0x1, R3 ;  /* 0x0000000105037824 */ /* 0x000fe200078e0203 */
[----:B------:R-:W5:Y:S01]  /*80b0*/  LDC R8, c[0x0][0x658] ;  /* 0x00019600ff087b82 */ /* 0x000f620000000800 */
[----:B------:R-:W-:Y:S02]  /*80c0*/  I2FP.F32.U32 R5, R20 ;  /* 0x0000001400057245 */ /* 0x000fe40000201000 */
[----:B0-----:R-:W-:-:S04]  /*80d0*/  ISETP.NE.U32.AND P0, PT, R26, RZ, PT ;  /* 0x000000ff1a00720c */ /* 0x001fc80003f05070 */
[----:B------:R-:W-:Y:S01]  /*80e0*/  ISETP.NE.AND.EX P0, PT, R27, RZ, PT, P0 ;  /* 0x000000ff1b00720c */ /* 0x000fe20003f05300 */
[----:B------:R-:W0:Y:S01]  /*80f0*/  LDC R9, c[0x0][0x144] ;  /* 0x00005100ff097b82 */ /* 0x000e220000000800 */
[-C--:B-1----:R-:W-:Y:S01]  /*8100*/  SHF.R.U64 R13, R4, R6.reuse, R3 ;  /* 0x00000006040d7219 */ /* 0x082fe20000001203 */
[----:B---3--:R-:W-:Y:S01]  /*8110*/  IMAD.MOV R7, RZ, RZ, -R7 ;  /* 0x000000ffff077224 */ /* 0x008fe200078e0a07 */
[----:B------:R-:W-:Y:S01]  /*8120*/  SHF.R.U32.HI R0, RZ, R6, R3 ;  /* 0x00000006ff007219 */ /* 0x000fe20000011603 */
[----:B------:R-:W-:-:S04]  /*8130*/  FMUL R6, R5, UR4 ;  /* 0x0000000405067c20 */ /* 0x000fc80008400000 */
[----:B------:R-:W1:Y:S01]  /*8140*/  LDC R21, c[0x0][0x148] ;  /* 0x00005200ff157b82 */ /* 0x000e620000000800 */
[----:B------:R3:W0:Y:S01]  /*8150*/  F2I.U32.TRUNC.NTZ R14, R6 ;  /* 0x00000006000e7305 */ /* 0x000622000020f000 */
[-CC-:B--2---:R-:W-:Y:S02]  /*8160*/  SHF.R.U64 R10, R13, R11.reuse, R0.reuse ;  /* 0x0000000b0d0a7219 */ /* 0x184fe40000001200 */
[----:B------:R-:W-:-:S04]  /*8170*/  SHF.R.U32.HI R3, RZ, R11, R0 ;  /* 0x0000000bff037219 */ /* 0x000fc80000011600 */
[----:B------:R-:W2:Y:S01]  /*8180*/  LDC R24, c[0x0][0x648] ;  /* 0x00019200ff187b82 */ /* 0x000ea20000000800 */
[-CC-:B-----5:R-:W-:Y:S02]  /*8190*/  SHF.R.U64 R15, R10, R8.reuse, R3.reuse ;  /* 0x000000080a0f7219 */ /* 0x1a0fe40000001203 */
[----:B------:R-:W-:-:S03]  /*81a0*/  SHF.R.U32.HI R5, RZ, R8, R3 ;  /* 0x00000008ff057219 */ /* 0x000fc60000011603 */
[----:B------:R-:W-:Y:S02]  /*81b0*/  IMAD.MOV.U32 R4, RZ, RZ, R15 ;  /* 0x000000ffff047224 */ /* 0x000fe400078e000f */
[----:B------:R-:W1:Y:S01]  /*81c0*/  LDC R28, c[0x0][0x638] ;  /* 0x00018e00ff1c7b82 */ /* 0x000e620000000800 */
[----:B0-----:R-:W-:-:S07]  /*81d0*/  IMAD R25, R9, R7, R12 ;  /* 0x0000000709197224 */ /* 0x001fce00078e020c */
[----:B------:R-:W0:Y:S08]  /*81e0*/  LDC R29, c[0x0][0x610] ;  /* 0x00018400ff1d7b82 */ /* 0x000e300000000800 */
[----:B------:R-:W0:Y:S01]  /*81f0*/  LDC R30, c[0x0][0x600] ;  /* 0x00018000ff1e7b82 */ /* 0x000e220000000800 */
[----:B---3--:R-:W-:Y:S05]  /*8200*/  @!P0 BRA `(.L_x_155) ;  /* 0x0000000000288947 */ /* 0x008fea0003800000 */
[----:B------:R-:W3:Y:S02]  /*8210*/  LDC R0, c[0x0][0x64c] ;  /* 0x00019300ff007b82 */ /* 0x000ee40000000800 */
[----:B---3--:R-:W-:-:S05]  /*8220*/  IADD3 R3, P0, R15, R0, RZ ;  /* 0x000000000f037210 */ /* 0x008fca0007f1e0ff */
        /* <DEDUP_REMOVED lines=8> */
.L_x_155:
[----:B------:R-:W-:Y:S01]  /*82b0*/  ISETP.NE.AND P0, PT, R2, 0x1, PT ;  /* 0x000000010200780c */ /* 0x000fe20003f05270 */
[----:B------:R-:W-:Y:S01]  /*82c0*/  IMAD.MOV R14, RZ, RZ, -R14 ;  /* 0x000000ffff0e7224 */ /* 0x000fe200078e0a0e */
[----:B--2---:R-:W-:Y:S02]  /*82d0*/  SHF.R.U64 R0, R4, R24, R5 ;  /* 0x0000001804007219 */ /* 0x004fe40000001205 */
[----:B------:R-:W-:Y:S02]  /*82e0*/  LOP3.LUT R3, R10, R99, RZ, 0xc0, !PT ;  /* 0x000000630a037212 */ /* 0x000fe400078ec0ff */
[----:B------:R-:W-:Y:S01]  /*82f0*/  LOP3.LUT R6, R13, R98, RZ, 0xc0, !PT ;  /* 0x000000620d067212 */ /* 0x000fe200078ec0ff */
[----:B------:R-:W-:Y:S02]  /*8300*/  IMAD.MOV R4, RZ, RZ, -R0 ;  /* 0x000000ffff047224 */ /* 0x000fe400078e0a00 */
[----:B------:R-:W-:Y:S02]  /*8310*/  IMAD R0, R94, R0, R3 ;  /* 0x000000005e007224 */ /* 0x000fe400078e0203 */
[----:B-1----:R-:W-:-:S02]  /*8320*/  IMAD R3, R4, R28, R15 ;  /* 0x0000001c04037224 */ /* 0x002fc400078e020f */
[----:B------:R-:W-:Y:S02]  /*8330*/  @P0 IMAD R25, R21, R14, R20 ;  /* 0x0000000e15190224 */ /* 0x000fe400078e0214 */
[----:B0-----:R-:W-:Y:S02]  /*8340*/  IMAD R5, R3, R30, R6 ;  /* 0x0000001e03057224 */ /* 0x001fe400078e0206 */
[----:B------:R-:W-:Y:S02]  /*8350*/  IMAD R0, R0, R29, R25 ;  /* 0x0000001d00007224 */ /* 0x000fe400078e0219 */
[----:B------:R-:W-:-:S03]  /*8360*/  IMAD.MOV.U32 R4, RZ, RZ, 0x1 ;  /* 0x00000001ff047424 */ /* 0x000fc600078e00ff */
[----:B------:R-:W-:Y:S02]  /*8370*/  SEL R101, R5, R0, !P0 ;  /* 0x0000000005657207 */ /* 0x000fe40004000000 */
[----:B------:R-:W-:Y:S02]  /*8380*/  PRMT R3, R4, 0x7610, R3 ;  /* 0x0000761004037816 */ /* 0x000fe40000000003 */
[----:B------:R-:W-:-:S07]  /*8390*/  SEL R0, R0, R5, !P0 ;  /* 0x0000000500007207 */ /* 0x000fce0004000000 */
.L_x_153:
[----:B------:R-:W-:Y:S01]  /*83a0*/  LOP3.LUT P0, RZ, R3, 0xff, RZ, 0xc0, !PT ;  /* 0x000000ff03ff7812 */ /* 0x000fe2000780c0ff */
[----:B------:R-:W-:Y:S01]  /*83b0*/  UIMAD.WIDE.U32 UR4, UR40, -0x55555555, URZ ;  /* 0xaaaaaaab280478a5 */ /* 0x000fe2000f8e003f */
[----:B------:R-:W-:-:S03]  /*83c0*/  IMAD.MOV.U32 R111, RZ, RZ, R0 ;  /* 0x000000ffff6f7224 */ /* 0x000fc600078e0000 */
[----:B------:R-:W-:-:S04]  /*83d0*/  USHF.R.U32.HI UR4, URZ, 0x1, UR5 ;  /* 0x000000013f047899 */ /* 0x000fc80008011605 */
[----:B------:R-:W-:-:S04]  /*83e0*/  UIMAD UR40, UR4, -0x3, UR40 ;  /* 0xfffffffd042878a4 */ /* 0x000fc8000f8e0228 */
[----:B------:R-:W-:Y:S08]  /*83f0*/  @P0 BRA `(.L_x_156) ;  /* 0xffffff8c00780947 */ /* 0x000ff0000383ffff */
[----:B------:R-:W-:Y:S05]  /*8400*/  EXIT ;  /* 0x000000000000794d */ /* 0x000fea0003800000 */
.L_x_3:
        /* <DEDUP_REMOVED lines=26> */
.L_x_158:
[--C-:B------:R-:W-:Y:S01]  /*85b0*/  SHF.R.U64 R14, R12, R20, R13.reuse ;  /* 0x000000140c0e7219 */ /* 0x100fe2000000120d */
[----:B------:R-:W0:Y:S01]  /*85c0*/  LDC R24, c[0x0][0x618] ;  /* 0x00018600ff187b82 */ /* 0x000e220000000800 */
[----:B------:R-:W-:Y:S01]  /*85d0*/  I2FP.F32.U32 R8, R6 ;  /* 0x0000000600087245 */ /* 0x000fe20000201000 */
[----:B------:R-:W-:Y:S01]  /*85e0*/  ULDC UR4, c[0x0][0x150] ;  /* 0x0000540000047ab9 */ /* 0x000fe20000000800 */
[----:B------:R-:W-:Y:S02]  /*85f0*/  SHF.R.U32.HI R7, RZ, R20, R13 ;  /* 0x00000014ff077219 */ /* 0x000fe4000001160d */
[----:B------:R-:W-:Y:S01]  /*8600*/  IADD3 R11, P0, RZ, -R14, RZ ;  /* 0x8000000eff0b7210 */ /* 0x000fe20007f1e0ff */
[----:B------:R-:W-:Y:S01]  /*8610*/  FMUL R13, R8, UR4 ;  /* 0x00000004080d7c20 */ /* 0x000fe20008400000 */
[----:B------:R-:W-:Y:S01]  /*8620*/  ULDC UR4, c[0x0][0x154] ;  /* 0x0000550000047ab9 */ /* 0x000fe20000000800 */
[----:B------:R-:W1:Y:S02]  /*8630*/  LDC.64 R26, c[0x0][0x640] ;  /* 0x00019000ff1a7b82 */ /* 0x000e640000000a00 */
[----:B------:R-:W-:-:S02]  /*8640*/  IMAD.X R7, RZ, RZ, ~R7, P0 ;  /* 0x000000ffff077224 */ /* 0x000fc400000e0e07 */
[----:B------:R-:W2:Y:S01]  /*8650*/  F2I.U32.TRUNC.NTZ R13, R13 ;  /* 0x0000000d000d7305 */ /* 0x000ea2000020f000 */
[----:B------:R-:W-:-:S03]  /*8660*/  IMAD.WIDE.U32 R8, R11, R22, R16 ;  /* 0x000000160b087225 */ /* 0x000fc600078e0010 */
[----:B------:R-:W3:Y:S01]  /*8670*/  LDC R15, c[0x0][0x144] ;  /* 0x00005100ff0f7b82 */ /* 0x000ee20000000800 */
[----:B------:R-:W-:-:S04]  /*8680*/  IMAD R10, R7, R22, RZ ;  /* 0x00000016070a7224 */ /* 0x000fc800078e02ff */
[----:B------:R-:W-:Y:S02]  /*8690*/  IMAD R7, R11, R23, R10 ;  /* 0x000000170b077224 */ /* 0x000fe400078e020a */
[----:B------:R-:W-:Y:S01]  /*86a0*/  IMAD.MOV.U32 R10, RZ, RZ, -0x1 ;  /* 0xffffffffff0a7424 */ /* 0x000fe200078e00ff */
[----:B------:R-:W4:Y:S01]  /*86b0*/  LDC R20, c[0x0][0x608] ;  /* 0x00018200ff147b82 */ /* 0x000f220000000800 */
[----:B------:R-:W-:Y:S01]  /*86c0*/  IMAD.IADD R7, R9, 0x1, R7 ;  /* 0x0000000109077824 */ /* 0x000fe200078e0207 */
[----:B------:R-:W-:-:S04]  /*86d0*/  I2FP.F32.U32 R9, R5 ;  /* 0x0000000500097245 */ /* 0x000fc80000201000 */
[-C--:B0-----:R-:W-:Y:S01]  /*86e0*/  SHF.R.U64 R12, R8, R24.reuse, R7 ;  /* 0x00000018080c7219 */ /* 0x081fe20000001207 */
[----:B--2---:R-:W-:Y:S01]  /*86f0*/  IMAD.MOV R8, RZ, RZ, -R13 ;  /* 0x000000ffff087224 */ /* 0x004fe200078e0a0d */
[----:B------:R-:W0:Y:S01]  /*8700*/  LDC R11, c[0x0][0x658] ;  /* 0x00019600ff0b7b82 */ /* 0x000e220000000800 */
[----:B-1----:R-:W-:Y:S01]  /*8710*/  ISETP.NE.U32.AND P0, PT, R26, RZ, PT ;  /* 0x000000ff1a00720c */ /* 0x002fe20003f05070 */
[----:B------:R-:W-:Y:S01]  /*8720*/  FMUL R9, R9, UR4 ;  /* 0x0000000409097c20 */ /* 0x000fe20008400000 */
[----:B------:R-:W-:Y:S02]  /*8730*/  SHF.R.U32.HI R7, RZ, R24, R7 ;  /* 0x00000018ff077219 */ /* 0x000fe40000011607 */
[----:B------:R-:W-:-:S03]  /*8740*/  ISETP.NE.AND.EX P0, PT, R27, RZ, PT, P0 ;  /* 0x000000ff1b00720c */ /* 0x000fc60003f05300 */
[----:B------:R-:W1:Y:S01]  /*8750*/  LDC R22, c[0x0][0x148] ;  /* 0x00005200ff167b82 */ /* 0x000e620000000800 */
[----:B---3--:R-:W-:Y:S02]  /*8760*/  IMAD R23, R15, R8, R6 ;  /* 0x000000080f177224 */ /* 0x008fe400078e0206 */
[----:B------:R-:W-:-:S05]  /*8770*/  IMAD.MOV.U32 R8, RZ, RZ, 0x1 ;  /* 0x00000001ff087424 */ /* 0x000fca00078e00ff */
[----:B------:R-:W2:Y:S01]  /*8780*/  LDC R21, c[0x0][0x600] ;  /* 0x00018000ff157b82 */ /* 0x000ea20000000800 */
[-CC-:B----4-:R-:W-:Y:S02]  /*8790*/  SHF.R.U64 R15, R12, R20.reuse, R7.reuse ;  /* 0x000000140c0f7219 */ /* 0x190fe40000001207 */
[----:B------:R-:W-:Y:S02]  /*87a0*/  SHF.R.U32.HI R6, RZ, R20, R7 ;  /* 0x00000014ff067219 */ /* 0x000fe40000011607 */
[----:B------:R3:W4:Y:S03]  /*87b0*/  F2I.U32.TRUNC.NTZ R20, R9 ;  /* 0x0000000900147305 */ /* 0x000726000020f000 */
[----:B------:R-:W1:Y:S01]  /*87c0*/  LDC R25, c[0x0][0x648] ;  /* 0x00019200ff197b82 */ /* 0x000e620000000800 */
[-C--:B0-----:R-:W-:Y:S02]  /*87d0*/  SHF.R.U64 R19, R15, R11.reuse, R6 ;  /* 0x0000000b0f137219 */ /* 0x081fe40000001206 */
[----:B------:R-:W-:-:S02]  /*87e0*/  SHF.L.U32 R10, R10, R11, RZ ;  /* 0x0000000b0a0a7219 */ /* 0x000fc400000006ff */
[-C--:B------:R-:W-:Y:S01]  /*87f0*/  SHF.R.U32.HI R7, RZ, R11.reuse, R6 ;  /* 0x0000000bff077219 */ /* 0x080fe20000011606 */
[----:B------:R-:W-:Y:S01]  /*8800*/  IMAD.MOV.U32 R6, RZ, RZ, R19 ;  /* 0x000000ffff067224 */ /* 0x000fe200078e0013 */
[----:B------:R-:W-:Y:S01]  /*8810*/  SHF.L.U32 R24, R8, R11, RZ ;  /* 0x0000000b08187219 */ /* 0x000fe200000006ff */
[----:B------:R-:W0:Y:S01]  /*8820*/  LDC R28, c[0x0][0x638] ;  /* 0x00018e00ff1c7b82 */ /* 0x000e220000000800 */
[----:B------:R-:W-:-:S07]  /*8830*/  LOP3.LUT R30, RZ, R10, RZ, 0x33, !PT ;  /* 0x0000000aff1e7212 */ /* 0x000fce00078e33ff */
[----:B------:R-:W0:Y:S01]  /*8840*/  LDC R29, c[0x0][0x610] ;  /* 0x00018400ff1d7b82 */ /* 0x000e220000000800 */
[----:B---34-:R-:W-:Y:S05]  /*8850*/  @!P0 BRA `(.L_x_159) ;  /* 0x0000000000288947 */ /* 0x018fea0003800000 */
        /* <DEDUP_REMOVED lines=10> */
.L_x_159:
[----:B------:R-:W-:Y:S01]  /*8900*/  ISETP.NE.AND P0, PT, R2, 0x1, PT ;  /* 0x000000010200780c */ /* 0x000fe20003f05270 */
[----:B--2---:R-:W-:Y:S01]  /*8910*/  VIADD R9, R21, 0xffffffff ;  /* 0xffffffff15097836 */ /* 0x004fe20000000000 */
[----:B-1----:R-:W-:Y:S01]  /*8920*/  SHF.R.U64 R7, R6, R25, R7 ;  /* 0x0000001906077219 */ /* 0x002fe20000001207 */
[----:B------:R-:W-:Y:S01]  /*8930*/  IMAD.MOV R20, RZ, RZ, -R20 ;  /* 0x000000ffff147224 */ /* 0x000fe200078e0a14 */
[----:B------:R-:W-:Y:S02]  /*8940*/  LOP3.LUT R6, R15, R30, RZ, 0xc0, !PT ;  /* 0x0000001e0f067212 */ /* 0x000fe400078ec0ff */
[----:B------:R-:W-:Y:S01]  /*8950*/  LOP3.LUT R12, R12, R9, RZ, 0xc0, !PT ;  /* 0x000000090c0c7212 */ /* 0x000fe200078ec0ff */
[----:B------:R-:W-:Y:S02]  /*8960*/  IMAD.MOV R8, RZ, RZ, -R7 ;  /* 0x000000ffff087224 */ /* 0x000fe400078e0a07 */
[----:B------:R-:W-:Y:S02]  /*8970*/  IMAD R6, R24, R7, R6 ;  /* 0x0000000718067224 */ /* 0x000fe400078e0206 */
[----:B------:R-:W-:-:S02]  /*8980*/  IMAD.MOV.U32 R9, RZ, RZ, 0x1 ;  /* 0x00000001ff097424 */ /* 0x000fc400078e00ff */
[----:B------:R-:W-:Y:S02]  /*8990*/  @P0 IMAD R23, R22, R20, R5 ;  /* 0x0000001416170224 */ /* 0x000fe400078e0205 */
[----:B0-----:R-:W-:Y:S02]  /*89a0*/  IMAD R5, R8, R28, R19 ;  /* 0x0000001c08057224 */ /* 0x001fe400078e0213 */
[----:B------:R-:W-:Y:S02]  /*89b0*/  IMAD R19, R6, R29, R23 ;  /* 0x0000001d06137224 */ /* 0x000fe400078e0217 */
[----:B------:R-:W-:Y:S02]  /*89c0*/  IMAD R6, R5, R21, R12 ;  /* 0x0000001505067224 */ /* 0x000fe400078e020c */
[----:B------:R-:W-:-:S03]  /*89d0*/  IMAD.MOV.U32 R8, RZ, RZ, R14 ;  /* 0x000000ffff087224 */ /* 0x000fc600078e000e */
[----:B------:R-:W-:Y:S02]  /*89e0*/  SEL R20, R6, R19, !P0 ;  /* 0x0000001306147207 */ /* 0x000fe40004000000 */
[----:B------:R-:W-:-:S07]  /*89f0*/  SEL R19, R19, R6, !P0 ;  /* 0x0000000613137207 */ /* 0x000fce0004000000 */
.L_x_157:
[----:B------:R-:W-:-:S08]  /*8a00*/  NOP ;  /* 0x0000000000007918 */ /* 0x000fd00000000000 */
[----:B------:R-:W0:-:S00]  /*8a10*/  USETMAXREG.DEALLOC.CTAPOOL 0x28 ;  /* 0x00000028000079c8 */ /* 0x000e0000080e0500 */
[----:B0-----:R-:W-:-:S13]  /*8a20*/  ISETP.NE.AND P0, PT, R0, RZ, PT ;  /* 0x000000ff0000720c */ /* 0x001fda0003f05270 */
[----:B------:R-:W-:Y:S05]  /*8a30*/  @P0 EXIT ;  /* 0x000000000000094d */ /* 0x000fea0003800000 */
[----:B------:R-:W-:Y:S01]  /*8a40*/  LOP3.LUT P0, RZ, R9, 0xff, RZ, 0xc0, !PT ;  /* 0x000000ff09ff7812 */ /* 0x000fe2000780c0ff */
[----:B------:R-:W-:Y:S02]  /*8a50*/  IMAD.MOV.U32 R0, RZ, RZ, 0x1 ;  /* 0x00000001ff007424 */ /* 0x000fe400078e00ff */
[----:B------:R-:W-:-:S10]  /*8a60*/  IMAD.MOV.U32 R12, RZ, RZ, RZ ;  /* 0x000000ffff0c7224 */ /* 0x000fd400078e00ff */
[----:B------:R-:W-:Y:S05]  /*8a70*/  @!P0 BRA `(.L_x_160) ;  /* 0x0000000c009c8947 */ /* 0x000fea0003800000 */
[----:B------:R-:W0:Y:S01]  /*8a80*/  LDC R0, c[0x0][0x28c] ;  /* 0x0000a300ff007b82 */ /* 0x000e220000000800 */
[----:B------:R-:W-:Y:S01]  /*8a90*/  LOP3.LUT P0, RZ, R3, 0x1f, RZ, 0xc0, !PT ;  /* 0x0000001f03ff7812 */ /* 0x000fe2000780c0ff */
[----:B------:R-:W-:Y:S01]  /*8aa0*/  ULDC UR21, c[0x0][0x658] ;  /* 0x0001960000157ab9 */ /* 0x000fe20000000800 */
[----:B------:R-:W-:Y:S01]  /*8ab0*/  UMOV UR4, 0xffffffff ;  /* 0xffffffff00047882 */ /* 0x000fe20000000000 */
[----:B------:R-:W-:Y:S01]  /*8ac0*/  BSSY B0, `(.L_x_160) ;  /* 0x00000e2000007945 */ /* 0x000fe20003800000 */
[----:B------:R-:W-:Y:S01]  /*8ad0*/  USHF.L.U32 UR4, UR4, UR21, URZ ;  /* 0x0000001504047299 */ /* 0x000fe2000800063f */
[C---:B------:R-:W-:Y:S01]  /*8ae0*/  ISETP.NE.AND P2, PT, R4.reuse, RZ, PT ;  /* 0x000000ff0400720c */ /* 0x040fe20003f45270 */
[----:B------:R-:W-:Y:S01]  /*8af0*/  IMAD.MOV.U32 R13, RZ, RZ, 0x1 ;  /* 0x00000001ff0d7424 */ /* 0x000fe200078e00ff */
[----:B------:R-:W-:Y:S01]  /*8b00*/  ISETP.NE.OR P0, PT, R4, RZ, !P0 ;  /* 0x000000ff0400720c */ /* 0x000fe20004705670 */
[----:B------:R-:W-:Y:S01]  /*8b10*/  IMAD.MOV.U32 R12, RZ, RZ, RZ ;  /* 0x000000ffff0c7224 */ /* 0x000fe200078e00ff */
[----:B------:R-:W-:Y:S01]  /*8b20*/  LOP3.LUT R11, R18, 0x2, RZ, 0xfc, !PT ;  /* 0x00000002120b7812 */ /* 0x000fe200078efcff */
[----:B------:R-:W-:Y:S01]  /*8b30*/  ULDC UR13, c[0x0][0x600] ;  /* 0x00018000000d7ab9 */ /* 0x000fe20000000800 */
[----:B------:R-:W-:Y:S01]  /*8b40*/  UMOV UR5, 0x1 ;  /* 0x0000000100057882 */ /* 0x000fe20000000000 */
[----:B------:R-:W-:-:S02]  /*8b50*/  UIADD3 UR13, UR13, -0x1, URZ ;  /* 0xffffffff0d0d7890 */ /* 0x000fc4000fffe03f */
[----:B------:R-:W-:Y:S02]  /*8b60*/  USHF.L.U32 UR21, UR5, UR21, URZ ;  /* 0x0000001505157299 */ /* 0x000fe4000800063f */
[----:B------:R-:W-:Y:S01]  /*8b70*/  ULOP3.LUT UR29, URZ, UR4, URZ, 0x33, !UPT ;  /* 0x000000043f1d7292 */ /* 0x000fe2000f8e333f */
[----:B------:R-:W-:Y:S01]  /*8b80*/  ULDC.64 UR14, c[0x0][0x198] ;  /* 0x00006600000e7ab9 */ /* 0x000fe20000000a00 */
[----:B0-----:R-:W-:-:S05]  /*8b90*/  VIADD R0, R0, 0x7f ;  /* 0x0000007f00007836 */ /* 0x001fca0000000000 */
[----:B------:R-:W-:-:S04]  /*8ba0*/  SHF.R.S32.HI R3, RZ, 0x1f, R0 ;  /* 0x0000001fff037819 */ /* 0x000fc80000011400 */
[----:B------:R-:W-:Y:S01]  /*8bb0*/  LEA.HI R3, R3, R0, RZ, 0x7 ;  /* 0x0000000003037211 */ /* 0x000fe200078f38ff */
[----:B------:R-:W-:-:S03]  /*8bc0*/  IMAD.MOV.U32 R0, RZ, RZ, 0x1 ;  /* 0x00000001ff007424 */ /* 0x000fc600078e00ff */
[----:B------:R-:W-:-:S05]  /*8bd0*/  SHF.R.S32.HI R3, RZ, 0x7, R3 ;  /* 0x00000007ff037819 */ /* 0x000fca0000011403 */
[----:B------:R-:W-:-:S07]  /*8be0*/  VIADD R10, R3, 0x1 ;  /* 0x00000001030a7836 */ /* 0x000fce0000000000 */
.L_x_172:
[----:B------:R-:W-:-:S03]  /*8bf0*/  UMOV UR4, 0xffffffff ;  /* 0xffffffff00047882 */ /* 0x000fc60000000000 */
[----:B------:R-:W-:Y:S05]  /*8c00*/  BRA.DIV UR4, `(.L_x_161) ;  /* 0x0000001204007947 */ /* 0x000fea000b800000 */
[----:B------:R-:W-:-:S13]  /*8c10*/  ELECT P6, URZ, PT ;  /* 0x00000000003f782f */ /* 0x000fda00038c0000 */
.L_x_182:
[----:B------:R-:W0:Y:S01]  /*8c20*/  LDC R4, c[0x0][0x28c] ;  /* 0x0000a300ff047b82 */ /* 0x000e220000000800 */
[----:B------:R-:W-:Y:S01]  /*8c30*/  BSSY B1, `(.L_x_162) ;  /* 0x0000059000017945 */ /* 0x000fe20003800000 */
[----:B0-----:R-:W-:-:S13]  /*8c40*/  ISETP.LT.OR P6, PT, R4, 0x1, !P6 ;  /* 0x000000010400780c */ /* 0x001fda00077c1670 */
[----:B------:R-:W-:Y:S05]  /*8c50*/  @P6 BRA `(.L_x_163) ;  /* 0x0000000400586947 */ /* 0x000fea0003800000 */
[----:B------:R-:W-:Y:S02]  /*8c60*/  IMAD.SHL.U32 R19, R19, 0x100, RZ ;  /* 0x0000010013137824 */ /* 0x000fe400078e00ff */
[----:B------:R-:W-:Y:S02]  /*8c70*/  IMAD.SHL.U32 R20, R20, 0x40, RZ ;  /* 0x0000004014147824 */ /* 0x000fe400078e00ff */
[----:B------:R-:W-:Y:S02]  /*8c80*/  IMAD.MOV.U32 R21, RZ, RZ, RZ ;  /* 0x000000ffff157224 */ /* 0x000fe400078e00ff */
[----:B------:R-:W-:Y:S02]  /*8c90*/  IMAD.MOV.U32 R4, RZ, RZ, R10 ;  /* 0x000000ffff047224 */ /* 0x000fe400078e000a */
[----:B------:R-:W-:Y:S02]  /*8ca0*/  IMAD.MOV.U32 R5, RZ, RZ, R0 ;  /* 0x000000ffff057224 */ /* 0x000fe400078e0000 */
[----:B------:R-:W-:-:S07]  /*8cb0*/  IMAD.MOV.U32 R6, RZ, RZ, R12 ;  /* 0x000000ffff067224 */ /* 0x000fce00078e000c */
.L_x_167:
[----:B------:R-:W0:Y:S01]  /*8cc0*/  S2R R14, SR_CgaCtaId ;  /* 0x00000000000e7919 */ /* 0x000e220000008800 */
[----:B------:R-:W-:Y:S01]  /*8cd0*/  MOV R7, 0x400 ;  /* 0x0000040000077802 */ /* 0x000fe20000000f00 */
[----:B------:R-:W1:Y:S03]  /*8ce0*/  @!P2 LDC R9, c[0x0][0x500] ;  /* 0x00014000ff09ab82 */ /* 0x000e660000000800 */
[----:B0-----:R-:W-:Y:S02]  /*8cf0*/  LEA R15, R14, R7, 0x18 ;  /* 0x000000070e0f7211 */ /* 0x001fe400078ec0ff */
[----:B------:R-:W-:-:S03]  /*8d00*/  SHF.L.U32 R7, R5, 0x1f, RZ ;  /* 0x0000001f05077819 */ /* 0x000fc600000006ff */
[----:B------:R-:W-:-:S04]  /*8d10*/  IMAD R14, R6, 0x8, R15 ;  /* 0x00000008060e7824 */ /* 0x000fc800078e020f */
[----:B------:R-:W0:Y:S02]  /*8d20*/  SYNCS.PHASECHK.TRANS64.TRYWAIT P1, [R14+URZ+0x18], R7 ;  /* 0x000018070e0075a7 */ /* 0x000e24000802017f */
[----:B01----:R-:W-:Y:S05]  /*8d30*/  @!P1 BRA `(.L_x_164) ;  /* 0x0000000c00d49947 */ /* 0x003fea0003800000 */
.L_x_183:
[----:B0-----:R-:W-:Y:S01]  /*8d40*/  PRMT R7, R11, 0x9910, RZ ;  /* 0x000099100b077816 */ /* 0x001fe200000000ff */
[----:B------:R0:W-:Y:S03]  /*8d50*/  @!P2 SYNCS.ARRIVE.TRANS64 RZ, [R14+URZ], R9 ;  /* 0x000000090effa9a7 */ /* 0x0001e6000800003f */
[----:B------:R-:W-:-:S13]  /*8d60*/  ISETP.NE.AND P1, PT, R7, 0x2, PT ;  /* 0x000000020700780c */ /* 0x000fda0003f25270 */
[----:B0-----:R-:W-:Y:S05]  /*8d70*/  @P1 BRA `(.L_x_165) ;  /* 0x0000000000041947 */ /* 0x001fea0003800000 */
[----:B------:R-:W-:Y:S01]  /*8d80*/  BPT.TRAP 0x1 ;  /* 0x000000040000795c */ /* 0x000fe20000300000 */
.L_x_165:
[----:B------:R-:W-:Y:S05]  /*8d90*/  @P0 BRA `(.L_x_166) ;  /* 0x0000000000040947 */ /* 0x000fea0003800000 */
[----:B------:R-:W-:Y:S01]  /*8da0*/  BPT.TRAP 0x1 ;  /* 0x000000040000795c */ /* 0x000fe20000300000 */
.L_x_166:
[C-C-:B------:R-:W-:Y:S01]  /*8db0*/  IMAD R7, R6.reuse, 0x20000, R15.reuse ;  /* 0x0002000006077824 */ /* 0x140fe200078e020f */
[----:B------:R-:W-:Y:S01]  /*8dc0*/  R2UR UR10, R21 ;  /* 0x00000000150a72ca */ /* 0x000fe200000e0000 */
[----:B------:R-:W-:Y:S01]  /*8dd0*/  IMAD R15, R6, 0x8000, R15 ;  /* 0x00008000060f7824 */ /* 0x000fe200078e020f */
[----:B------:R-:W-:Y:S01]  /*8de0*/  R2UR UR9, R14 ;  /* 0x000000000e0972ca */ /* 0x000fe200000e0000 */
[----:B------:R-:W-:Y:S01]  /*8df0*/  UIADD3 UR22, UP0, UR14, 0xf0, URZ ;  /* 0x000000f00e167890 */ /* 0x000fe2000ff1e03f */
[----:B------:R-:W-:Y:S01]  /*8e00*/  R2UR UR40, R7 ;  /* 0x00000000072872ca */ /* 0x000fe200000e0000 */
[----:B------:R-:W-:Y:S01]  /*8e10*/  VIADD R4, R4, 0xffffffff ;  /* 0xffffffff04047836 */ /* 0x000fe20000000000 */
[----:B------:R-:W-:Y:S01]  /*8e20*/  R2UR UR18, R15 ;  /* 0x000000000f1272ca */ /* 0x000fe200000e0000 */
[----:B------:R-:W-:Y:S01]  /*8e30*/  UIADD3.X UR23, URZ, UR15, URZ, UP0, !UPT ;  /* 0x0000000f3f177290 */ /* 0x000fe200087fe43f */
[----:B------:R-:W-:Y:S01]  /*8e40*/  R2UR UR11, R19 ;  /* 0x00000000130b72ca */ /* 0x000fe200000e0000 */
[----:B------:R-:W-:Y:S01]  /*8e50*/  UIADD3 UR6, UP1, UR14, 0x1f0, URZ ;  /* 0x000001f00e067890 */ /* 0x000fe2000ff3e03f */
[----:B------:R-:W-:Y:S01]  /*8e60*/  R2UR UR12, R8 ;  /* 0x00000000080c72ca */ /* 0x000fe200000e0000 */
[----:B------:R-:W-:Y:S01]  /*8e70*/  UMOV UR4, 0x0 ;  /* 0x0000000000047882 */ /* 0x000fe20000000000 */
[----:B------:R-:W-:Y:S01]  /*8e80*/  R2UR UR35, R20 ;  /* 0x00000000142372ca */ /* 0x000fe200000e0000 */
[----:B------:R-:W-:Y:S01]  /*8e90*/  UIADD3 UR58, UR10, 0x20, URZ ;  /* 0x000000200a3a7890 */ /* 0x000fe2000fffe03f */
[----:B------:R-:W-:Y:S01]  /*8ea0*/  ISETP.GT.AND P3, PT, R4, 0x1, PT ;  /* 0x000000010400780c */ /* 0x000fe20003f64270 */
[----:B------:R-:W-:Y:S01]  /*8eb0*/  UIADD3 UR50, UR10, 0x40, URZ ;  /* 0x000000400a327890 */ /* 0x000fe2000fffe03f */
[----:B------:R-:W-:Y:S01]  /*8ec0*/  VIADD R6, R6, 0x1 ;  /* 0x0000000106067836 */ /* 0x000fe20000000000 */
[----:B------:R-:W-:Y:S01]  /*8ed0*/  UIADD3 UR8, UR40, 0x100, URZ ;  /* 0x0000010028087890 */ /* 0x000fe2000fffe03f */
[----:B------:R-:W-:Y:S01]  /*8ee0*/  VIADD R21, R21, 0x80 ;  /* 0x0000008015157836 */ /* 0x000fe20000000000 */
[----:B------:R-:W-:-:S02]  /*8ef0*/  UIADD3 UR56, UR40, 0x8100, URZ ;  /* 0x0000810028387890 */ /* 0x000fc4000fffe03f */
[----:B------:R-:W-:Y:S01]  /*8f00*/  UIADD3 UR48, UR40, 0x10100, URZ ;  /* 0x0001010028307890 */ /* 0x000fe2000fffe03f */
[C---:B------:R-:W-:Y:S01]  /*8f10*/  ISETP.NE.AND P1, PT, R6.reuse, 0x3, PT ;  /* 0x000000030600780c */ /* 0x040fe20003f25270 */
[----:B------:R-:W-:Y:S02]  /*8f20*/  UIADD3 UR42, UR10, 0x60, URZ ;  /* 0x000000600a2a7890 */ /* 0x000fe4000fffe03f */
[----:B------:R-:W-:Y:S01]  /*8f30*/  UIADD3 UR40, UR40, 0x18100, URZ ;  /* 0x0001810028287890 */ /* 0x000fe2000fffe03f */
[----:B------:R-:W-:Y:S01]  /*8f40*/  SEL R14, RZ, 0x1, P1 ;  /* 0x00000001ff0e7807 */ /* 0x000fe20000800000 */
[----:B------:R-:W-:Y:S01]  /*8f50*/  UMOV UR5, 0x10000000 ;  /* 0x1000000000057882 */ /* 0x000fe20000000000 */
[----:B------:R-:W-:Y:S01]  /*8f60*/  UIADD3.X UR7, URZ, UR15, URZ, UP1, !UPT ;  /* 0x0000000f3f077290 */ /* 0x000fe20008ffe43f */
[----:B------:R0:W-:Y:S01]  /*8f70*/  UTMALDG.3D [UR8], [UR22], desc[UR4] ;  /* 0x00000408160075b4 */ /* 0x0001e20008011000 */
[----:B------:R-:W-:Y:S01]  /*8f80*/  UIADD3 UR32, UR18, 0x60100, URZ ;  /* 0x0006010012207890 */ /* 0x000fe2000fffe03f */
[----:B------:R-:W-:Y:S01]  /*8f90*/  LOP3.LUT R5, R5, R14, RZ, 0x3c, !PT ;  /* 0x0000000e05057212 */ /* 0x000fe200078e3cff */
[----:B------:R-:W-:Y:S01]  /*8fa0*/  UIADD3 UR24, UR18, 0x62100, URZ ;  /* 0x0006210012187890 */ /* 0x000fe2000fffe03f */
[----:B------:R-:W-:Y:S01]  /*8fb0*/  SEL R6, R6, RZ, P1 ;  /* 0x000000ff06067207 */ /* 0x000fe20000800000 */
[----:B------:R-:W-:Y:S01]  /*8fc0*/  UIADD3 UR16, UR18, 0x64100, URZ ;  /* 0x0006410012107890 */ /* 0x000fe2000fffe03f */
[----:B------:R-:W-:Y:S01]  /*8fd0*/  UMOV UR57, UR9 ;  /* 0x0000000900397c82 */ /* 0x000fe20008000000 */
        /* <DEDUP_REMOVED lines=8> */
[----:B------:R1:W-:Y:S01]  /*9060*/  UTMALDG.3D [UR56], [UR22], desc[UR4] ;  /* 0x00000438160075b4 */ /* 0x0003e20008011000 */
[----:B------:R-:W-:Y:S01]  /*9070*/  UMOV UR33, UR9 ;  /* 0x0000000900217c82 */ /* 0x000fe20008000000 */
[----:B------:R-:W-:Y:S01]  /*9080*/  UMOV UR34, UR10 ;  /* 0x0000000a00227c82 */ /* 0x000fe20008000000 */
[----:B------:R-:W-:Y:S01]  /*9090*/  UMOV UR36, UR12 ;  /* 0x0000000c00247c82 */ /* 0x000fe20008000000 */
[----:B------:R-:W-:Y:S01]  /*90a0*/  UMOV UR25, UR9 ;  /* 0x0000000900197c82 */ /* 0x000fe20008000000 */
[----:B------:R-:W-:Y:S01]  /*90b0*/  UMOV UR27, UR35 ;  /* 0x00000023001b7c82 */ /* 0x000fe20008000000 */
[----:B------:R-:W-:Y:S01]  /*90c0*/  UMOV UR28, UR12 ;  /* 0x0000000c001c7c82 */ /* 0x000fe20008000000 */
[----:B------:R-:W-:Y:S01]  /*90d0*/  UMOV UR26, UR58 ;  /* 0x0000003a001a7c82 */ /* 0x000fe20008000000 */
[----:B0-----:R-:W-:Y:S01]  /*90e0*/  UIADD3 UR8, UR18, 0x66100, URZ ;  /* 0x0006610012087890 */ /* 0x001fe2000fffe03f */
[----:B------:R1:W-:Y:S01]  /*90f0*/  UTMALDG.3D [UR48], [UR22], desc[UR4] ;  /* 0x00000430160075b4 */ /* 0x0003e20008011000 */
[----:B------:R-:W-:Y:S01]  /*9100*/  UMOV UR17, UR9 ;  /* 0x0000000900117c82 */ /* 0x000fe20008000000 */
[----:B------:R-:W-:Y:S01]  /*9110*/  UMOV UR19, UR35 ;  /* 0x0000002300137c82 */ /* 0x000fe20008000000 */
[----:B------:R-:W-:Y:S01]  /*9120*/  UMOV UR20, UR12 ;  /* 0x0000000c00147c82 */ /* 0x000fe20008000000 */
[----:B------:R-:W-:Y:S01]  /*9130*/  UMOV UR18, UR50 ;  /* 0x0000003200127c82 */ /* 0x000fe20008000000 */
[----:B------:R-:W-:Y:S01]  /*9140*/  UMOV UR11, UR35 ;  /* 0x00000023000b7c82 */ /* 0x000fe20008000000 */
[----:B------:R-:W-:Y:S01]  /*9150*/  UMOV UR10, UR42 ;  /* 0x0000002a000a7c82 */ /* 0x000fe20008000000 */
[----:B------:R1:W-:Y:S01]  /*9160*/  UTMALDG.3D [UR40], [UR22], desc[UR4] ;  /* 0x00000428160075b4 */ /* 0x0003e20008011000 */
[----:B------:R1:W-:Y:S01]  /*9170*/  UTMALDG.3D [UR32], [UR6], desc[UR4] ;  /* 0x00000420060075b4 */ /* 0x0003e20008011000 */
[----:B------:R1:W-:Y:S01]  /*9180*/  UTMALDG.3D [UR24], [UR6], desc[UR4] ;  /* 0x00000418060075b4 */ /* 0x0003e20008011000 */
[----:B------:R1:W-:Y:S01]  /*9190*/  UTMALDG.3D [UR16], [UR6], desc[UR4] ;  /* 0x00000410060075b4 */ /* 0x0003e20008011000 */
[----:B------:R1:W-:Y:S02]  /*91a0*/  UTMALDG.3D [UR8], [UR6], desc[UR4] ;  /* 0x00000408060075b4 */ /* 0x0003e40008011000 */
[----:B-1----:R-:W-:Y:S05]  /*91b0*/  @P3 BRA `(.L_x_167) ;  /* 0xfffffff800c03947 */ /* 0x002fea000383ffff */
.L_x_163:
[----:B------:R-:W-:Y:S05]  /*91c0*/  BSYNC B1 ;  /* 0x0000000000017941 */ /* 0x000fea0003800000 */
.L_x_162:
[----:B------:R-:W-:Y:S01]  /*91d0*/  LOP3.LUT P3, RZ, R13, 0xff, RZ, 0xc0, !PT ;  /* 0x000000ff0dff7812 */ /* 0x000fe2000786c0ff */
[----:B------:R-:W-:Y:S01]  /*91e0*/  IMAD.IADD R12, R3, 0x1, R12 ;  /* 0x00000001030c7824 */ /* 0x000fe200078e020c */
[----:B------:R-:W-:Y:S01]  /*91f0*/  IADD3 R16, P4, R16, UR38, RZ ;  /* 0x0000002610107c10 */ /* 0x000fe2000ff9e0ff */
[----:B------:R-:W-:Y:S01]  /*9200*/  ULDC.64 UR4, c[0x0][0x650] ;  /* 0x0001940000047ab9 */ /* 0x000fe20000000a00 */
[----:B------:R-:W-:Y:S01]  /*9210*/  BSSY B1, `(.L_x_168) ;  /* 0x000006a000017945 */ /* 0x000fe20003800000 */
[----:B------:R-:W-:Y:S01]  /*9220*/  IMAD.MOV.U32 R19, RZ, RZ, -0x1 ;  /* 0xffffffffff137424 */ /* 0x000fe200078e00ff */
[----:B------:R-:W-:Y:S01]  /*9230*/  ISETP.GT.U32.AND P1, PT, R12, 0x2, PT ;  /* 0x000000020c00780c */ /* 0x000fe20003f24070 */
[----:B------:R-:W-:Y:S01]  /*9240*/  IMAD.MOV.U32 R20, RZ, RZ, -0x1 ;  /* 0xffffffffff147424 */ /* 0x000fe200078e00ff */
[----:B------:R-:W-:Y:S01]  /*9250*/  IADD3.X R17, R17, UR37, RZ, P4, !PT ;  /* 0x0000002511117c10 */ /* 0x000fe2000a7fe4ff */
[----:B------:R-:W-:Y:S01]  /*9260*/  IMAD.MOV.U32 R8, RZ, RZ, -0x1 ;  /* 0xffffffffff087424 */ /* 0x000fe200078e00ff */
[----:B------:R-:W-:-:S02]  /*9270*/  ISETP.LT.U32.AND P1, PT, R3, 0x3, P1 ;  /* 0x000000030300780c */ /* 0x000fc40000f21070 */
[----:B------:R-:W-:Y:S01]  /*9280*/  PRMT R13, RZ, 0x7610, R13 ;  /* 0x00007610ff0d7816 */ /* 0x000fe2000000000d */
[----:B------:R-:W0:Y:S01]  /*9290*/  @P3 S2R R5, SR_CgaCtaId ;  /* 0x0000000000053919 */ /* 0x000e220000008800 */
[----:B------:R-:W-:-:S04]  /*92a0*/  @P3 MOV R4, 0x400 ;  /* 0x0000040000043802 */ /* 0x000fc80000000f00 */
[----:B0-----:R-:W-:Y:S01]  /*92b0*/  @P3 LEA R6, R5, R4, 0x18 ;  /* 0x0000000405063211 */ /* 0x001fe200078ec0ff */
[----:B------:R-:W-:-:S03]  /*92c0*/  IMAD.WIDE.U32 R4, R12, -0x55555555, RZ ;  /* 0xaaaaaaab0c047825 */ /* 0x000fc600078e00ff */
[----:B------:R0:W-:Y:S01]  /*92d0*/  @P3 SYNCS.ARRIVE.TRANS64.A1T0 RZ, [R6+URZ+0x48], RZ ;  /* 0x000048ff06ff39a7 */ /* 0x0001e2000810003f */
[----:B------:R-:W-:Y:S02]  /*92e0*/  ISETP.GE.U32.AND P3, PT, R3, 0x3, PT ;  /* 0x000000030300780c */ /* 0x000fe40003f66070 */
[----:B------:R-:W-:Y:S02]  /*92f0*/  SHF.R.U32.HI R7, RZ, 0x1, R5 ;  /* 0x00000001ff077819 */ /* 0x000fe40000011605 */
[----:B------:R-:W-:Y:S02]  /*9300*/  SEL R5, RZ, 0x1, !P1 ;  /* 0x00000001ff057807 */ /* 0x000fe40004800000 */
[----:B------:R-:W-:Y:S01]  /*9310*/  ISETP.GE.U32.AND P1, PT, R16, UR4, PT ;  /* 0x0000000410007c0c */ /* 0x000fe2000bf26070 */
[----:B------:R-:W-:Y:S01]  /*9320*/  IMAD R12, R7, -0x3, R12 ;  /* 0xfffffffd070c7824 */ /* 0x000fe200078e020c */
[----:B------:R-:W-:Y:S02]  /*9330*/  LOP3.LUT R0, R0, R5, RZ, 0x3c, !PT ;  /* 0x0000000500007212 */ /* 0x000fe400078e3cff */
[----:B------:R-:W-:-:S02]  /*9340*/  ISETP.GE.U32.AND.EX P1, PT, R17, UR5, PT, P1 ;  /* 0x0000000511007c0c */ /* 0x000fc4000bf26110 */
[----:B------:R-:W-:Y:S02]  /*9350*/  PRMT R4, RZ, 0x7610, R4 ;  /* 0x00007610ff047816 */ /* 0x000fe40000000004 */
[----:B------:R-:W-:-:S09]  /*9360*/  @P3 LOP3.LUT R0, R0, 0x1, R7, 0x78, !PT ;  /* 0x0000000100003812 */ /* 0x000fd200078e7807 */
[----:B0-----:R-:W-:Y:S05]  /*9370*/  @P1 BRA `(.L_x_169) ;  /* 0x00000004004c1947 */ /* 0x001fea0003800000 */
[----:B------:R-:W-:Y:S01]  /*9380*/  ULDC.64 UR4, c[0x0][0x628] ;  /* 0x00018a0000047ab9 */ /* 0x000fe20000000a00 */
[----:B------:R-:W0:Y:S01]  /*9390*/  S2R R15, SR_CTAID.X ;  /* 0x00000000000f7919 */ /* 0x000e220000002500 */
[----:B------:R-:W-:Y:S01]  /*93a0*/  ISETP.NE.U32.AND P1, PT, RZ, UR4, PT ;  /* 0x00000004ff007c0c */ /* 0x000fe2000bf25070 */
[----:B------:R-:W-:Y:S01]  /*93b0*/  ULDC UR7, c[0x0][0x630] ;  /* 0x00018c0000077ab9 */ /* 0x000fe20000000800 */
[----:B------:R-:W-:Y:S01]  /*93c0*/  IMAD.MOV.U32 R4, RZ, RZ, R16 ;  /* 0x000000ffff047224 */ /* 0x000fe200078e0010 */
[----:B------:R-:W1:Y:S01]  /*93d0*/  S2R R14, SR_CTAID.Y ;  /* 0x00000000000e7919 */ /* 0x000e620000002600 */
[----:B------:R-:W-:Y:S01]  /*93e0*/  ISETP.NE.AND.EX P1, PT, RZ, UR5, PT, P1 ;  /* 0x00000005ff007c0c */ /* 0x000fe2000bf25310 */
[----:B------:R-:W-:-:S12]  /*93f0*/  IMAD.MOV.U32 R5, RZ, RZ, R17 ;  /* 0x000000ffff057224 */ /* 0x000fd800078e0011 */
[----:B------:R-:W-:Y:S05]  /*9400*/  @!P1 BRA `(.L_x_170) ;  /* 0x0000000000289947 */ /* 0x000fea0003800000 */
[----:B------:R-:W-:Y:S02]  /*9410*/  ULDC UR6, c[0x0][0x634] ;  /* 0x00018d0000067ab9 */ /* 0x000fe40000000800 */
[----:B------:R-:W-:-:S05]  /*9420*/  IADD3 R9, P1, R16, UR6, RZ ;  /* 0x0000000610097c10 */ /* 0x000fca000ff3e0ff */
[----:B------:R-:W-:-:S04]  /*9430*/  IMAD.X R19, RZ, RZ, R17, P1 ;  /* 0x000000ffff137224 */ /* 0x000fc800008e0611 */
[----:B------:R-:W-:-:S04]  /*9440*/  IMAD.WIDE.U32 R6, R19, UR4, RZ ;  /* 0x0000000413067c25 */ /* 0x000fc8000f8e00ff */
[----:B------:R-:W-:-:S04]  /*9450*/  IMAD.WIDE.U32 R6, P1, R9, UR5, R6 ;  /* 0x0000000509067c25 */ /* 0x000fc8000f820006 */
[----:B------:R-:W-:-:S04]  /*9460*/  IMAD.WIDE.U32 R8, R9, UR4, RZ ;  /* 0x0000000409087c25 */ /* 0x000fc8000f8e00ff */
[----:B------:R-:W-:Y:S01]  /*9470*/  IMAD.X R5, RZ, RZ, RZ, P1 ;  /* 0x000000ffff057224 */ /* 0x000fe200008e06ff */
[----:B------:R-:W-:Y:S01]  /*9480*/  IADD3 RZ, P1, R9, R6, RZ ;  /* 0x0000000609ff7210 */ /* 0x000fe20007f3e0ff */
[----:B------:R-:W-:-:S04]  /*9490*/  IMAD.MOV.U32 R4, RZ, RZ, R7 ;  /* 0x000000ffff047224 */ /* 0x000fc800078e0007 */
[----:B------:R-:W-:-:S08]  /*94a0*/  IMAD.WIDE.U32.X R4, R19, UR5, R4, P1 ;  /* 0x0000000513047c25 */ /* 0x000fd000088e0404 */
.L_x_170:
[--C-:B------:R-:W-:Y:S01]  /*94b0*/  SHF.R.U64 R8, R4, UR7, R5.reuse ;  /* 0x0000000704087c19 */ /* 0x100fe20008001205 */
[----:B------:R-:W-:Y:S01]  /*94c0*/  ULDC.64 UR4, c[0x0][0x620] ;  /* 0x0001880000047ab9 */ /* 0x000fe20000000a00 */
[----:B------:R-:W-:Y:S01]  /*94d0*/  SHF.R.U32.HI R4, RZ, UR7, R5 ;  /* 0x00000007ff047c19 */ /* 0x000fe20008011605 */
[----:B------:R-:W2:Y:S01]  /*94e0*/  LDC R24, c[0x0][0x144] ;  /* 0x00005100ff187b82 */ /* 0x000ea20000000800 */
[----:B------:R-:W-:Y:S01]  /*94f0*/  IADD3 R7, P1, RZ, -R8, RZ ;  /* 0x80000008ff077210 */ /* 0x000fe20007f3e0ff */
[----:B------:R-:W-:Y:S01]  /*9500*/  ULDC.64 UR8, c[0x0][0x640] ;  /* 0x0001900000087ab9 */ /* 0x000fe20000000a00 */
[----:B0-----:R-:W-:Y:S01]  /*9510*/  I2FP.F32.U32 R9, R15 ;  /* 0x0000000f00097245 */ /* 0x001fe20000201000 */
[----:B------:R-:W-:Y:S02]  /*9520*/  ULDC UR6, c[0x0][0x608] ;  /* 0x0001820000067ab9 */ /* 0x000fe40000000800 */
[----:B------:R-:W-:Y:S01]  /*9530*/  IMAD.X R4, RZ, RZ, ~R4, P1 ;  /* 0x000000ffff047224 */ /* 0x000fe200008e0e04 */
[----:B------:R-:W-:Y:S01]  /*9540*/  ISETP.NE.U32.AND P1, PT, RZ, UR8, PT ;  /* 0x00000008ff007c0c */ /* 0x000fe2000bf25070 */
[----:B------:R-:W0:Y:S02]  /*9550*/  LDC R21, c[0x0][0x148] ;  /* 0x00005200ff157b82 */ /* 0x000e240000000800 */
[----:B------:R-:W-:Y:S01]  /*9560*/  IMAD R6, R4, UR4, RZ ;  /* 0x0000000404067c24 */ /* 0x000fe2000f8e02ff */
[----:B------:R-:W-:Y:S01]  /*9570*/  ISETP.NE.AND.EX P1, PT, RZ, UR9, PT, P1 ;  /* 0x00000009ff007c0c */ /* 0x000fe2000bf25310 */
[----:B------:R-:W-:Y:S01]  /*9580*/  IMAD.WIDE.U32 R4, R7, UR4, R16 ;  /* 0x0000000407047c25 */ /* 0x000fe2000f8e0010 */
[----:B------:R-:W-:-:S03]  /*9590*/  ULDC UR4, c[0x0][0x150] ;  /* 0x0000540000047ab9 */ /* 0x000fc60000000800 */
[----:B------:R-:W-:Y:S02]  /*95a0*/  IMAD R7, R7, UR5, R6 ;  /* 0x0000000507077c24 */ /* 0x000fe4000f8e0206 */
[----:B------:R-:W-:Y:S01]  /*95b0*/  FMUL R6, R9, UR4 ;  /* 0x0000000409067c20 */ /* 0x000fe20008400000 */
[----:B------:R-:W-:Y:S01]  /*95c0*/  ULDC UR4, c[0x0][0x618] ;  /* 0x0001860000047ab9 */ /* 0x000fe20000000800 */
[----:B------:R-:W-:Y:S01]  /*95d0*/  ULDC UR5, c[0x0][0x154] ;  /* 0x0000550000057ab9 */ /* 0x000fe20000000800 */
[----:B------:R-:W-:-:S03]  /*95e0*/  IMAD.IADD R5, R5, 0x1, R7 ;  /* 0x0000000105057824 */ /* 0x000fc600078e0207 */
[----:B------:R-:W3:Y:S02]  /*95f0*/  F2I.U32.TRUNC.NTZ R6, R6 ;  /* 0x0000000600067305 */ /* 0x000ee4000020f000 */
[----:B------:R-:W-:Y:S02]  /*9600*/  SHF.R.U64 R9, R4, UR4, R5 ;  /* 0x0000000404097c19 */ /* 0x000fe40008001205 */
[----:B-1----:R-:W-:-:S05]  /*9610*/  I2FP.F32.U32 R4, R14 ;  /* 0x0000000e00047245 */ /* 0x002fca0000201000 */
[----:B------:R-:W-:Y:S01]  /*9620*/  FMUL R22, R4, UR5 ;  /* 0x0000000504167c20 */ /* 0x000fe20008400000 */
[----:B------:R-:W-:Y:S01]  /*9630*/  SHF.R.U32.HI R4, RZ, UR4, R5 ;  /* 0x00000004ff047c19 */ /* 0x000fe20008011605 */
[----:B------:R-:W-:-:S03]  /*9640*/  ULDC UR4, c[0x0][0x658] ;  /* 0x0001960000047ab9 */ /* 0x000fc60000000800 */
[--C-:B------:R-:W-:Y:S01]  /*9650*/  SHF.R.U64 R20, R9, UR6, R4.reuse ;  /* 0x0000000609147c19 */ /* 0x100fe20008001204 */
[----:B------:R-:W1:Y:S01]  /*9660*/  F2I.U32.TRUNC.NTZ R22, R22 ;  /* 0x0000001600167305 */ /* 0x000e62000020f000 */
[----:B------:R-:W-:Y:S01]  /*9670*/  SHF.R.U32.HI R5, RZ, UR6, R4 ;  /* 0x00000006ff057c19 */ /* 0x000fe20008011604 */
[----:B---3--:R-:W-:-:S03]  /*9680*/  IMAD.MOV R6, RZ, RZ, -R6 ;  /* 0x000000ffff067224 */ /* 0x008fc600078e0a06 */
[----:B------:R-:W-:Y:S01]  /*9690*/  SHF.R.U64 R19, R20, UR4, R5 ;  /* 0x0000000414137c19 */ /* 0x000fe20008001205 */
[----:B--2---:R-:W-:Y:S01]  /*96a0*/  IMAD R15, R24, R6, R15 ;  /* 0x00000006180f7224 */ /* 0x004fe200078e020f */
[----:B------:R-:W-:-:S03]  /*96b0*/  SHF.R.U32.HI R23, RZ, UR4, R5 ;  /* 0x00000004ff177c19 */ /* 0x000fc60008011605 */
[----:B------:R-:W-:Y:S02]  /*96c0*/  IMAD.MOV.U32 R4, RZ, RZ, R19 ;  /* 0x000000ffff047224 */ /* 0x000fe400078e0013 */
[----:B------:R-:W-:Y:S01]  /*96d0*/  IMAD.MOV.U32 R5, RZ, RZ, R23 ;  /* 0x000000ffff057224 */ /* 0x000fe200078e0017 */
[----:B-1----:R-:W-:Y:S06]  /*96e0*/  @!P1 BRA `(.L_x_171) ;  /* 0x0000000000289947 */ /* 0x002fec0003800000 */
[----:B------:R-:W-:Y:S02]  /*96f0*/  ULDC UR4, c[0x0][0x64c] ;  /* 0x0001930000047ab9 */ /* 0x000fe40000000800 */
[----:B------:R-:W-:-:S05]  /*9700*/  IADD3 R5, P1, R19, UR4, RZ ;  /* 0x0000000413057c10 */ /* 0x000fca000ff3e0ff */
[----:B------:R-:W-:-:S04]  /*9710*/  IMAD.X R23, RZ, RZ, R23, P1 ;  /* 0x000000ffff177224 */ /* 0x000fc800008e0617 */
[----:B------:R-:W-:-:S04]  /*9720*/  IMAD.WIDE.U32 R6, R23, UR8, RZ ;  /* 0x0000000817067c25 */ /* 0x000fc8000f8e00ff */
[----:B------:R-:W-:-:S04]  /*9730*/  IMAD.WIDE.U32 R6, P1, R5, UR9, R6 ;  /* 0x0000000905067c25 */ /* 0x000fc8000f820006 */
[----:B------:R-:W-:-:S04]  /*9740*/  IMAD.WIDE.U32 R4, R5, UR8, RZ ;  /* 0x0000000805047c25 */ /* 0x000fc8000f8e00ff */
[----:B------:R-:W-:Y:S01]  /*9750*/  IMAD.MOV.U32 R4, RZ, RZ, R7 ;  /* 0x000000ffff047224 */ /* 0x000fe200078e0007 */
[----:B------:R-:W-:Y:S01]  /*9760*/  IADD3 RZ, P3, R5, R6, RZ ;  /* 0x0000000605ff7210 */ /* 0x000fe20007f7e0ff */
[----:B------:R-:W-:-:S04]  /*9770*/  IMAD.X R5, RZ, RZ, RZ, P1 ;  /* 0x000000ffff057224 */ /* 0x000fc800008e06ff */
[----:B------:R-:W-:-:S08]  /*9780*/  IMAD.WIDE.U32.X R4, R23, UR9, R4, P3 ;  /* 0x0000000917047c25 */ /* 0x000fd000098e0404 */
.L_x_171:
[----:B------:R-:W-:Y:S01]  /*9790*/  ISETP.NE.AND P1, PT, R2, 0x1, PT ;  /* 0x000000010200780c */ /* 0x000fe20003f25270 */
[----:B------:R-:W-:Y:S01]  /*97a0*/  ULDC UR4, c[0x0][0x648] ;  /* 0x0001920000047ab9 */ /* 0x000fe20000000800 */
[----:B------:R-:W-:Y:S01]  /*97b0*/  LOP3.LUT R20, R20, UR29, RZ, 0xc0, !PT ;  /* 0x0000001d14147c12 */ /* 0x000fe2000f8ec0ff */
[----:B------:R-:W-:Y:S01]  /*97c0*/  IMAD.MOV R22, RZ, RZ, -R22 ;  /* 0x000000ffff167224 */ /* 0x000fe200078e0a16 */
[----:B------:R-:W-:Y:S01]  /*97d0*/  SHF.R.U64 R5, R4, UR4, R5 ;  /* 0x0000000404057c19 */ /* 0x000fe20008001205 */
[----:B------:R-:W-:Y:S01]  /*97e0*/  ULDC UR4, c[0x0][0x638] ;  /* 0x00018e0000047ab9 */ /* 0x000fe20000000800 */
[----:B------:R-:W-:Y:S01]  /*97f0*/  LOP3.LUT R6, R9, UR13, RZ, 0xc0, !PT ;  /* 0x0000000d09067c12 */ /* 0x000fe2000f8ec0ff */
[----:B------:R-:W-:Y:S02]  /*9800*/  ULDC UR5, c[0x0][0x610] ;  /* 0x0001840000057ab9 */ /* 0x000fe40000000800 */
[----:B------:R-:W-:Y:S02]  /*9810*/  IMAD.MOV R4, RZ, RZ, -R5 ;  /* 0x000000ffff047224 */ /* 0x000fe400078e0a05 */
[----:B------:R-:W-:-:S02]  /*9820*/  IMAD R20, R5, UR21, R20 ;  /* 0x0000001505147c24 */ /* 0x000fc4000f8e0214 */
[----:B0-----:R-:W-:Y:S02]  /*9830*/  @P1 IMAD R15, R21, R22, R14 ;  /* 0x00000016150f1224 */ /* 0x001fe400078e020e */
[----:B------:R-:W-:Y:S01]  /*9840*/  IMAD R19, R4, UR4, R19 ;  /* 0x0000000404137c24 */ /* 0x000fe2000f8e0213 */
[----:B------:R-:W-:Y:S01]  /*9850*/  ULDC UR4, c[0x0][0x600] ;  /* 0x0001800000047ab9 */ /* 0x000fe20000000800 */
[----:B------:R-:W-:Y:S02]  /*9860*/  IMAD R15, R20, UR5, R15 ;  /* 0x00000005140f7c24 */ /* 0x000fe4000f8e020f */
[----:B------:R-:W-:Y:S02]  /*9870*/  IMAD R6, R19, UR4, R6 ;  /* 0x0000000413067c24 */ /* 0x000fe4000f8e0206 */
[----:B------:R-:W-:-:S03]  /*9880*/  IMAD.MOV.U32 R4, RZ, RZ, 0x1 ;  /* 0x00000001ff047424 */ /* 0x000fc600078e00ff */
[----:B------:R-:W-:Y:S02]  /*9890*/  SEL R20, R6, R15, !P1 ;  /* 0x0000000f06147207 */ /* 0x000fe40004800000 */
[----:B------:R-:W-:-:S07]  /*98a0*/  SEL R19, R15, R6, !P1 ;  /* 0x000000060f137207 */ /* 0x000fce0004800000 */
.L_x_169:
[----:B------:R-:W-:Y:S05]  /*98b0*/  BSYNC B1 ;  /* 0x0000000000017941 */ /* 0x000fea0003800000 */
.L_x_168:
[----:B------:R-:W-:-:S13]  /*98c0*/  LOP3.LUT P1, RZ, R4, 0xff, RZ, 0xc0, !PT ;  /* 0x000000ff04ff7812 */ /* 0x000fda000782c0ff */
[----:B------:R-:W-:Y:S05]  /*98d0*/  @P1 BRA `(.L_x_172) ;  /* 0xfffffff000c41947 */ /* 0x000fea000383ffff */
[----:B------:R-:W-:Y:S05]  /*98e0*/  BSYNC B0 ;  /* 0x0000000000007941 */ /* 0x000fea0003800000 */
.L_x_160:
[----:B------:R-:W-:-:S03]  /*98f0*/  UMOV UR4, 0xffffffff ;  /* 0xffffffff00047882 */ /* 0x000fc60000000000 */
[----:B------:R-:W-:Y:S05]  /*9900*/  BRA.DIV UR4, `(.L_x_173) ;  /* 0x0000000204f47947 */ /* 0x000fea000b800000 */
[----:B------:R-:W-:-:S13]  /*9910*/  ELECT P6, URZ, PT ;  /* 0x00000000003f782f */ /* 0x000fda00038c0000 */
.L_x_186:
[----:B------:R-:W-:Y:S04]  /*9920*/  BSSY B0, `(.L_x_174) ;  /* 0x0000022000007945 */ /* 0x000fe80003800000 */
[----:B------:R-:W-:Y:S05]  /*9930*/  @!P6 BRA `(.L_x_175) ;  /* 0x000000000080e947 */ /* 0x000fea0003800000 */
[----:B------:R-:W-:-:S04]  /*9940*/  LOP3.LUT R18, R18, 0x2, RZ, 0xfc, !PT ;  /* 0x0000000212127812 */ /* 0x000fc800078efcff */
[----:B------:R-:W-:-:S13]  /*9950*/  ISETP.NE.AND P0, PT, R18, 0x3, PT ;  /* 0x000000031200780c */ /* 0x000fda0003f05270 */
[----:B------:R-:W-:Y:S05]  /*9960*/  @!P0 BRA `(.L_x_176) ;  /* 0x0000000000048947 */ /* 0x000fea0003800000 */
[----:B------:R-:W-:Y:S01]  /*9970*/  BPT.TRAP 0x1 ;  /* 0x000000040000795c */ /* 0x000fe20000300000 */
.L_x_176:
[----:B------:R-:W0:Y:S01]  /*9980*/  S2R R3, SR_CgaCtaId ;  /* 0x0000000000037919 */ /* 0x000e220000008800 */
[----:B------:R-:W-:-:S04]  /*9990*/  MOV R2, 0x400 ;  /* 0x0000040000027802 */ /* 0x000fc80000000f00 */
[----:B0-----:R-:W-:Y:S02]  /*99a0*/  LEA R3, R3, R2, 0x18 ;  /* 0x0000000203037211 */ /* 0x001fe400078ec0ff */
[----:B------:R-:W-:-:S03]  /*99b0*/  SHF.L.U32 R2, R0, 0x1f, RZ ;  /* 0x0000001f00027819 */ /* 0x000fc600000006ff */
[----:B------:R-:W-:-:S04]  /*99c0*/  VIADD R3, R3, 0x18 ;  /* 0x0000001803037836 */ /* 0x000fc80000000000 */
[C---:B------:R-:W-:Y:S02]  /*99d0*/  IMAD R7, R12.reuse, 0x8, R3 ;  /* 0x000000080c077824 */ /* 0x040fe400078e0203 */
[----:B------:R-:W-:Y:S02]  /*99e0*/  VIADD R12, R12, 0x1 ;  /* 0x000000010c0c7836 */ /* 0x000fe40000000000 */
[----:B------:R-:W0:Y:S03]  /*99f0*/  SYNCS.PHASECHK.TRANS64.TRYWAIT P0, [R7+URZ], R2 ;  /* 0x00000002070075a7 */ /* 0x000e26000800017f */
[----:B------:R-:W-:-:S04]  /*9a00*/  ISETP.NE.AND P1, PT, R12, 0x3, PT ;  /* 0x000000030c00780c */ /* 0x000fc80003f25270 */
[----:B------:R-:W-:Y:S02]  /*9a10*/  SEL R5, RZ, 0x1, P1 ;  /* 0x00000001ff057807 */ /* 0x000fe40000800000 */
[----:B------:R-:W-:Y:S02]  /*9a20*/  SEL R12, R12, RZ, P1 ;  /* 0x000000ff0c0c7207 */ /* 0x000fe40000800000 */
[----:B------:R-:W-:-:S03]  /*9a30*/  LOP3.LUT R5, R0, R5, RZ, 0x3c, !PT ;  /* 0x0000000500057212 */ /* 0x000fc600078e3cff */
[----:B------:R-:W-:Y:S01]  /*9a40*/  IMAD R9, R12, 0x8, R3 ;  /* 0x000000080c097824 */ /* 0x000fe200078e0203 */
[----:B------:R-:W-:Y:S01]  /*9a50*/  SHF.L.U32 R4, R5, 0x1f, RZ ;  /* 0x0000001f05047819 */ /* 0x000fe200000006ff */
[----:B0-----:R-:W-:Y:S06]  /*9a60*/  @!P0 BRA `(.L_x_177) ;  /* 0x0000000000bc8947 */ /* 0x001fec0003800000 */
.L_x_187:
[----:B------:R-:W1:Y:S01]  /*9a70*/  SYNCS.PHASECHK.TRANS64.TRYWAIT P0, [R9+URZ], R4 ;  /* 0x00000004090075a7 */ /* 0x000e62000800017f */
[----:B------:R-:W-:-:S05]  /*9a80*/  VIADD R0, R12, 0x1 ;  /* 0x000000010c007836 */ /* 0x000fca0000000000 */
[----:B------:R-:W-:-:S04]  /*9a90*/  ISETP.NE.AND P1, PT, R0, 0x3, PT ;  /* 0x000000030000780c */ /* 0x000fc80003f25270 */
[----:B0-----:R-:W-:Y:S02]  /*9aa0*/  SEL R2, RZ, 0x1, P1 ;  /* 0x00000001ff027807 */ /* 0x001fe40000800000 */
[----:B------:R-:W-:Y:S02]  /*9ab0*/  SEL R0, R0, RZ, P1 ;  /* 0x000000ff00007207 */ /* 0x000fe40000800000 */
[----:B------:R-:W-:Y:S01]  /*9ac0*/  LOP3.LUT R2, R5, R2, RZ, 0x3c, !PT ;  /* 0x0000000205027212 */ /* 0x000fe200078e3cff */
[----:B-1----:R-:W-:Y:S06]  /*9ad0*/  @!P0 BRA `(.L_x_178) ;  /* 0x0000000000b48947 */ /* 0x002fec0003800000 */
.L_x_188:
[----:B------:R-:W-:Y:S01]  /*9ae0*/  IMAD R3, R0, 0x8, R3 ;  /* 0x0000000800037824 */ /* 0x000fe200078e0203 */
[----:B------:R-:W-:-:S07]  /*9af0*/  SHF.L.U32 R0, R2, 0x1f, RZ ;  /* 0x0000001f02007819 */ /* 0x000fce00000006ff */
.L_x_179:
[----:B-1----:R1:W2:Y:S02]  /*9b00*/  SYNCS.PHASECHK.TRANS64.TRYWAIT P0, [R3+URZ], R0 ;  /* 0x00000000030075a7 */ /* 0x0022a4000800017f */
[----:B--2---:R-:W-:Y:S05]  /*9b10*/  @!P0 NANOSLEEP.SYNCS 0x989680 ;  /* 0x009896800000895d */ /* 0x004fea0003900000 */
[----:B------:R-:W2:Y:S02]  /*9b20*/  @!P0 SYNCS.PHASECHK.TRANS64 P0, [R3+URZ], R0 ;  /* 0x00000000030085a7 */ /* 0x000ea4000800007f */
[----:B--2---:R-:W-:Y:S05]  /*9b30*/  @!P0 BRA `(.L_x_179) ;  /* 0xfffffffc00f08947 */ /* 0x004fea000383ffff */
.L_x_175:
[----:B------:R-:W-:Y:S05]  /*9b40*/  BSYNC B0 ;  /* 0x0000000000007941 */ /* 0x000fea0003800000 */
.L_x_174:
[----:B------:R-:W-:Y:S05]  /*9b50*/  EXIT ;  /* 0x000000000000794d */ /* 0x000fea0003800000 */
.L_x_17:
[----:B-1----:R1:W2:Y:S02]  /*9b60*/  SYNCS.PHASECHK.TRANS64.TRYWAIT P1, [R3+URZ], R0 ;  /* 0x00000000030075a7 */ /* 0x0022a4000802017f */
[----:B--2---:R-:W-:Y:S05]  /*9b70*/  @!P1 NANOSLEEP.SYNCS 0x989680 ;  /* 0x009896800000995d */ /* 0x004fea0003900000 */
[----:B------:R-:W2:Y:S02]  /*9b80*/  @!P1 SYNCS.PHASECHK.TRANS64 P1, [R3+URZ], R0 ;  /* 0x00000000030095a7 */ /* 0x000ea4000802007f */
[----:B--2---:R-:W-:Y:S05]  /*9b90*/  @!P1 BRA `(.L_x_17) ;  /* 0xfffffffc00f09947 */ /* 0x004fea000383ffff */
[----:B------:R-:W-:Y:S05]  /*9ba0*/  BRA `(.L_x_16) ;  /* 0xffffff7800487947 */ /* 0x000fea000383ffff */
.L_x_22:
[----:B-1----:R-:W-:-:S04]  /*9bb0*/  IMAD.U32 R4, RZ, RZ, UR4 ;  /* 0x00000004ff047e24 */ /* 0x002fc8000f8e00ff */
[----:B------:R1:W2:Y:S03]  /*9bc0*/  SYNCS.PHASECHK.TRANS64.TRYWAIT P1, [R4+URZ], R3 ;  /* 0x00000003040075a7 */ /* 0x0002a6000802017f */
[----:B--2---:R-:W-:Y:S05]  /*9bd0*/  @!P1 NANOSLEEP.SYNCS 0x989680 ;  /* 0x009896800000995d */ /* 0x004fea0003900000 */
[----:B------:R-:W2:Y:S02]  /*9be0*/  @!P1 SYNCS.PHASECHK.TRANS64 P1, [R4+URZ], R3 ;  /* 0x00000003040095a7 */ /* 0x000ea4000802007f */
[----:B--2---:R-:W-:Y:S05]  /*9bf0*/  @!P1 BRA `(.L_x_22) ;  /* 0xfffffffc00ec9947 */ /* 0x004fea000383ffff */
[----:B------:R-:W-:Y:S05]  /*9c00*/  BRA `(.L_x_21) ;  /* 0xffffff8400ec7947 */ /* 0x000fea000383ffff */
.L_x_161:
[----:B------:R-:W-:Y:S01]  /*9c10*/  BSSY B1, `(.L_x_180) ;  /* 0x0000006000017945 */ /* 0x000fe20003800000 */
[----:B------:R-:W-:-:S07]  /*9c20*/  IMAD.MOV.U32 R15, RZ, RZ, -0x1 ;  /* 0xffffffffff0f7424 */ /* 0x000fce00078e00ff */
[----:B------:R-:W-:Y:S05]  /*9c30*/  WARPSYNC.COLLECTIVE R15, `(.L_x_181) ;  /* 0x000000000f0c7348 */ /* 0x000fea0003c00000 */
[----:B------:R-:W-:Y:S02]  /*9c40*/  ELECT P6, UR62, PT ;  /* 0x00000000003e782f */ /* 0x000fe400038c0000 */
[----:B------:R-:W-:Y:S01]  /*9c50*/  MOV R14, UR62 ;  /* 0x0000003e000e7c02 */ /* 0x000fe20008000f00 */
[----:B------:R-:W-:Y:S10]  /*9c60*/  ENDCOLLECTIVE ;  /* 0x000000000000791b */ /* 0x000ff40003800000 */
.L_x_181:
[----:B------:R-:W-:Y:S05]  /*9c70*/  BSYNC B1 ;  /* 0x0000000000017941 */ /* 0x000fea0003800000 */
.L_x_180:
[----:B------:R-:W-:Y:S05]  /*9c80*/  BRA `(.L_x_182) ;  /* 0xffffffec00e47947 */ /* 0x000fea000383ffff */
.L_x_164:
[----:B0-----:R0:W1:Y:S02]  /*9c90*/  SYNCS.PHASECHK.TRANS64.TRYWAIT P1, [R14+URZ+0x18], R7 ;  /* 0x000018070e0075a7 */ /* 0x001064000802017f */
[----:B-1----:R-:W-:Y:S05]  /*9ca0*/  @!P1 NANOSLEEP.SYNCS 0x989680 ;  /* 0x009896800000995d */ /* 0x002fea0003900000 */
[----:B------:R-:W1:Y:S02]  /*9cb0*/  @!P1 SYNCS.PHASECHK.TRANS64 P1, [R14+URZ+0x18], R7 ;  /* 0x000018070e0095a7 */ /* 0x000e64000802007f */
[----:B-1----:R-:W-:Y:S05]  /*9cc0*/  @!P1 BRA `(.L_x_164) ;  /* 0xfffffffc00f09947 */ /* 0x002fea000383ffff */
[----:B------:R-:W-:Y:S05]  /*9cd0*/  BRA `(.L_x_183) ;  /* 0xfffffff000187947 */ /* 0x000fea000383ffff */
.L_x_173:
[----:B------:R-:W-:Y:S01]  /*9ce0*/  BSSY B0, `(.L_x_184) ;  /* 0x0000006000007945 */ /* 0x000fe20003800000 */
[----:B------:R-:W-:-:S07]  /*9cf0*/  IMAD.MOV.U32 R15, RZ, RZ, -0x1 ;  /* 0xffffffffff0f7424 */ /* 0x000fce00078e00ff */
[----:B------:R-:W-:Y:S05]  /*9d00*/  WARPSYNC.COLLECTIVE R15, `(.L_x_185) ;  /* 0x000000000f0c7348 */ /* 0x000fea0003c00000 */
[----:B------:R-:W-:Y:S02]  /*9d10*/  ELECT P6, UR62, PT ;  /* 0x00000000003e782f */ /* 0x000fe400038c0000 */
[----:B------:R-:W-:Y:S01]  /*9d20*/  MOV R14, UR62 ;  /* 0x0000003e000e7c02 */ /* 0x000fe20008000f00 */
[----:B------:R-:W-:Y:S10]  /*9d30*/  ENDCOLLECTIVE ;  /* 0x000000000000791b */ /* 0x000ff40003800000 */
.L_x_185:
[----:B------:R-:W-:Y:S05]  /*9d40*/  BSYNC B0 ;  /* 0x0000000000007941 */ /* 0x000fea0003800000 */
.L_x_184:
[----:B------:R-:W-:Y:S05]  /*9d50*/  BRA `(.L_x_186) ;  /* 0xfffffff800f07947 */ /* 0x000fea000383ffff */
.L_x_177:
[----:B0-----:R0:W1:Y:S02]  /*9d60*/  SYNCS.PHASECHK.TRANS64.TRYWAIT P0, [R7+URZ], R2 ;  /* 0x00000002070075a7 */ /* 0x001064000800017f */
[----:B-1----:R-:W-:Y:S05]  /*9d70*/  @!P0 NANOSLEEP.SYNCS 0x989680 ;  /* 0x009896800000895d */ /* 0x002fea0003900000 */
[----:B------:R-:W1:Y:S02]  /*9d80*/  @!P0 SYNCS.PHASECHK.TRANS64 P0, [R7+URZ], R2 ;  /* 0x00000002070085a7 */ /* 0x000e64000800007f */
[----:B-1----:R-:W-:Y:S05]  /*9d90*/  @!P0 BRA `(.L_x_177) ;  /* 0xfffffffc00f08947 */ /* 0x002fea000383ffff */
[----:B------:R-:W-:Y:S05]  /*9da0*/  BRA `(.L_x_187) ;  /* 0xfffffffc00307947 */ /* 0x000fea000383ffff */
.L_x_178:
[----:B0-----:R0:W1:Y:S02]  /*9db0*/  SYNCS.PHASECHK.TRANS64.TRYWAIT P0, [R9+URZ], R4 ;  /* 0x00000004090075a7 */ /* 0x001064000800017f */
[----:B-1----:R-:W-:Y:S05]  /*9dc0*/  @!P0 NANOSLEEP.SYNCS 0x989680 ;  /* 0x009896800000895d */ /* 0x002fea0003900000 */
[----:B------:R-:W1:Y:S02]  /*9dd0*/  @!P0 SYNCS.PHASECHK.TRANS64 P0, [R9+URZ], R4 ;  /* 0x00000004090085a7 */ /* 0x000e64000800007f */
[----:B-1----:R-:W-:Y:S05]  /*9de0*/  @!P0 BRA `(.L_x_178) ;  /* 0xfffffffc00f08947 */ /* 0x002fea000383ffff */
[----:B------:R-:W-:Y:S05]  /*9df0*/  BRA `(.L_x_188) ;  /* 0xfffffffc00387947 */ /* 0x000fea000383ffff */
.L_x_189:
[----:B------:R-:W-:-:S00]  /*9e00*/  BRA `(.L_x_189) ;  /* 0xfffffffc00fc7947 */ /* 0x000fc0000383ffff */
[----:B------:R-:W-:-:S00]  /*9e10*/  NOP ;  /* 0x0000000000007918 */ /* 0x000fc00000000000 */
        /* <DEDUP_REMOVED lines=14> */
.L_x_190:


//--------------------- .nv.global.init           --------------------------
	.section	.nv.global.init,"aw",@progbits
.nv.global.init:
	.type		$str$22,@object
	.size		$str$22,($str$23 - $str$22)
$str$22:
        /*0000*/ 	.byte	0x6b, 0x5f, 0x74, 0x69, 0x6c, 0x65, 0x5f, 0x63, 0x6f, 0x75, 0x6e, 0x74, 0x20, 0x3e, 0x3d, 0x20
        /*0010*/ 	.byte	0x31, 0x00
	.type		$str$23,@object
	.size		$str$23,(__unnamed_1 - $str$23)
$str$23:
        /*0012*/ 	.byte	0x2f, 0x74, 0x6d, 0x70, 0x2f, 0x63, 0x75, 0x74, 0x6c, 0x61, 0x73, 0x73, 0x5f, 0x73, 0x77, 0x65
        /*0022*/ 	.byte	0x65, 0x70, 0x5f, 0x73, 0x72, 0x63, 0x2f, 0x69, 0x6e, 0x63, 0x6c, 0x75, 0x64, 0x65, 0x2f, 0x63
        /*0032*/ 	.byte	0x75, 0x74, 0x6c, 0x61, 0x73, 0x73, 0x2f, 0x67, 0x65, 0x6d, 0x6d, 0x2f, 0x63, 0x6f, 0x6c, 0x6c
        /*0042*/ 	.byte	0x65, 0x63, 0x74, 0x69, 0x76, 0x65, 0x2f, 0x73, 0x6d, 0x39, 0x30, 0x5f, 0x6d, 0x6d, 0x61, 0x5f
        /*0052*/ 	.byte	0x74, 0x6d, 0x61, 0x5f, 0x67, 0x6d, 0x6d, 0x61, 0x5f, 0x73, 0x73, 0x5f, 0x77, 0x61, 0x72, 0x70
        /*0062*/ 	.byte	0x73, 0x70, 0x65, 0x63, 0x69, 0x61, 0x6c, 0x69, 0x7a, 0x65, 0x64, 0x2e, 0x68, 0x70, 0x70, 0x00
	.type		__unnamed_1,@object
	.size		__unnamed_1,(.L_0 - __unnamed_1)
__unnamed_1:
        /*0072*/ 	.byte	0x76, 0x6f, 0x69, 0x64, 0x20, 0x63, 0x75, 0x74, 0x6c, 0x61, 0x73, 0x73, 0x3a, 0x3a, 0x67, 0x65
        /* <DEDUP_REMOVED lines=176> */
        /*0b82*/ 	.byte	0x74, 0x65, 0x3a, 0x3a, 0x69, 0x64, 0x65, 0x6e, 0x74, 0x69, 0x74, 0x79, 0x5d, 0x00
.L_0:


//--------------------- .nv.shared._ZN7cutlass13device_kernelINS_4gemm6kernel13GemmUniversalIN4cute5tupleIJiiiiEEENS1_10collective13CollectiveMmaINS1_34MainloopSm90TmaGmmaWarpSpecializedILi3ENS5_IJNS4_1CILi1EEESB_SB_EEENS1_35KernelTmaWarpSpecializedCooperativeEEENS5_IJNSA_ILi256EEENSA_ILi64EEENSA_ILi128EEEEEENS_10tfloat32_tENS5_IJlSB_lEEESJ_SK_NS4_8TiledMMAINS4_8MMA_AtomIJNS4_4SM904GMMA29MMA_64x64x8_F32TF32TF32_SS_TNILNSO_7ScaleInE1ELSQ_1EEEEEENS4_6LayoutINS5_IJNSA_ILi2EEESB_SB_EEENS5_IJSB_NSA_ILi0EEESW_EEEEENS5_IJNS4_10UnderscoreESZ_SZ_EEEEENS4_13SM90_TMA_LOADENS4_14ComposedLayoutINS4_7SwizzleILi3ELi4ELi3EEENS4_18smem_ptr_flag_bitsILi32EEENST_INS5_IJNSA_ILi8EEENSA_ILi32EEEEEENS5_IJS19_SB_EEEEEEEvNS4_8identityES12_S1D_vS1E_EENS_8epilogue10collective6detail29Sm90TmaWarpSpecializedAdapterINS1H_15DefaultEpilogueISJ_SK_SK_NS1G_6thread17LinearCombinationISJ_Li1EffLNS1L_9ScaleType4KindE0ELNS_15FloatRoundStyleE2ESJ_EENS1_15EpilogueDefaultEEEEEvvEEEEvNT_6ParamsE --------------------------
	.section	.nv.shared._ZN7cutlass13device_kernelINS_4gemm6kernel13GemmUniversalIN4cute5tupleIJiiiiEEENS1_10collective13CollectiveMmaINS1_34MainloopSm90TmaGmmaWarpSpecializedILi3ENS5_IJNS4_1CILi1EEESB_SB_EEENS1_35KernelTmaWarpSpecializedCooperativeEEENS5_IJNSA_ILi256EEENSA_ILi64EEENSA_ILi128EEEEEENS_10tfloat32_tENS5_IJlSB_lEEESJ_SK_NS4_8TiledMMAINS4_8MMA_AtomIJNS4_4SM904GMMA29MMA_64x64x8_F32TF32TF32_SS_TNILNSO_7ScaleInE1ELSQ_1EEEEEENS4_6LayoutINS5_IJNSA_ILi2EEESB_SB_EEENS5_IJSB_NSA_ILi0EEESW_EEEEENS5_IJNS4_10UnderscoreESZ_SZ_EEEEENS4_13SM90_TMA_LOADENS4_14ComposedLayoutINS4_7SwizzleILi3ELi4ELi3EEENS4_18smem_ptr_flag_bitsILi32EEENST_INS5_IJNSA_ILi8EEENSA_ILi32EEEEEENS5_IJS19_SB_EEEEEEEvNS4_8identityES12_S1D_vS1E_EENS_8epilogue10collective6detail29Sm90TmaWarpSpecializedAdapterINS1H_15DefaultEpilogueISJ_SK_SK_NS1G_6thread17LinearCombinationISJ_Li1EffLNS1L_9ScaleType4KindE0ELNS_15FloatRoundStyleE2ESJ_EENS1_15EpilogueDefaultEEEEEvvEEEEvNT_6ParamsE,"aw",@nobits
	.sectionflags	@""
	.align	16
	.zero		1024


//--------------------- .nv.shared.reserved.0     --------------------------
	.section	.nv.shared.reserved.0,"aw",@nobits
	.weak		__nv_reservedSMEM_offset_0_alias
	.size		__nv_reservedSMEM_offset_0_alias, 0, 0
	.other		__nv_reservedSMEM_offset_0_alias,@"STO_CUDA_RESERVED_SHARED STV_DEFAULT"
__nv_reservedSMEM_offset_0_alias:
	.zero		0


//--------------------- .nv.global                --------------------------
	.section	.nv.global,"aw",@nobits
.nv.global:
	.type		_ZN40_INTERNAL_eab6c5ef_4_k_cu_dbf70b62_228504cute1_E,@object
	.size		_ZN40_INTERNAL_eab6c5ef_4_k_cu_dbf70b62_228504cute1_E,(_ZN40_INTERNAL_eab6c5ef_4_k_cu_dbf70b62_228504cuda3std3__45__cpo6cbeginE - _ZN40_INTERNAL_eab6c5ef_4_k_cu_dbf70b62_228504cute1_E)
_ZN40_INTERNAL_eab6c5ef_4_k_cu_dbf70b62_228504cute1_E:
	.zero		1
	.type		_ZN40_INTERNAL_eab6c5ef_4_k_cu_dbf70b62_228504cuda3std3__45__cpo6cbeginE,@object
	.size		_ZN40_INTERNAL_eab6c5ef_4_k_cu_dbf70b62_228504cuda3std3__45__cpo6cbeginE,(_ZN40_INTERNAL_eab6c5ef_4_k_cu_dbf70b62_228504cuda3std3__48in_placeE - _ZN40_INTERNAL_eab6c5ef_4_k_cu_dbf70b62_228504cuda3std3__45__cpo6cbeginE)
_ZN40_INTERNAL_eab6c5ef_4_k_cu_dbf70b62_228504cuda3std3__45__cpo6cbeginE:
	.zero		1
	.type		_ZN40_INTERNAL_eab6c5ef_4_k_cu_dbf70b62_228504cuda3std3__48in_placeE,@object
	.size		_ZN40_INTERNAL_eab6c5ef_4_k_cu_dbf70b62_228504cuda3std3__48in_placeE,(_ZN40_INTERNAL_eab6c5ef_4_k_cu_dbf70b62_228504cuda3std6ranges3__45__cpo9iter_moveE - _ZN40_INTERNAL_eab6c5ef_4_k_cu_dbf70b62_228504cuda3std3__48in_placeE)
_ZN40_INTERNAL_eab6c5ef_4_k_cu_dbf70b62_228504cuda3std3__48in_placeE:
	.zero		1
	.type		_ZN40_INTERNAL_eab6c5ef_4_k_cu_dbf70b62_228504cuda3std6ranges3__45__cpo9iter_moveE,@object
	.size		_ZN40_INTERNAL_eab6c5ef_4_k_cu_dbf70b62_228504cuda3std6ranges3__45__cpo9iter_moveE,(_ZN40_INTERNAL_eab6c5ef_4_k_cu_dbf70b62_228504cuda3std3__45__cpo5beginE - _ZN40_INTERNAL_eab6c5ef_4_k_cu_dbf70b62_228504cuda3std6ranges3__45__cpo9iter_moveE)
_ZN40_INTERNAL_eab6c5ef_4_k_cu_dbf70b62_228504cuda3std6ranges3__45__cpo9iter_moveE:
	.zero		1
	.type		_ZN40_INTERNAL_eab6c5ef_4_k_cu_dbf70b62_228504cuda3std3__45__cpo5beginE,@object
	.size		_ZN40_INTERNAL_eab6c5ef_4_k_cu_dbf70b62_228504cuda3std3__45__cpo5beginE,(_ZN40_INTERNAL_eab6c5ef_4_k_cu_dbf70b62_228504cuda3std3__442_GLOBAL__N__eab6c5ef_4_k_cu_dbf70b62_228506ignoreE - _ZN40_INTERNAL_eab6c5ef_4_k_cu_dbf70b62_228504cuda3std3__45__cpo5beginE)
_ZN40_INTERNAL_eab6c5ef_4_k_cu_dbf70b62_228504cuda3std3__45__cpo5beginE:
	.zero		1
	.type		_ZN40_INTERNAL_eab6c5ef_4_k_cu_dbf70b62_228504cuda3std3__442_GLOBAL__N__eab6c5ef_4_k_cu_dbf70b62_228506ignoreE,@object
	.size		_ZN40_INTERNAL_eab6c5ef_4_k_cu_dbf70b62_228504cuda3std3__442_GLOBAL__N__eab6c5ef_4_k_cu_dbf70b62_228506ignoreE,(_ZN40_INTERNAL_eab6c5ef_4_k_cu_dbf70b62_228504cute7productE - _ZN40_INTERNAL_eab6c5ef_4_k_cu_dbf70b62_228504cuda3std3__442_GLOBAL__N__eab6c5ef_4_k_cu_dbf70b62_228506ignoreE)
_ZN40_INTERNAL_eab6c5ef_4_k_cu_dbf70b62_228504cuda3std3__442_GLOBAL__N__eab6c5ef_4_k_cu_dbf70b62_228506ignoreE:
	.zero		1
	.type		_ZN40_INTERNAL_eab6c5ef_4_k_cu_dbf70b62_228504cute7productE,@object
	.size		_ZN40_INTERNAL_eab6c5ef_4_k_cu_dbf70b62_228504cute7productE,(_ZN40_INTERNAL_eab6c5ef_4_k_cu_dbf70b62_228504cuda3std3__45__cpo3endE - _ZN40_INTERNAL_eab6c5ef_4_k_cu_dbf70b62_228504cute7productE)
_ZN40_INTERNAL_eab6c5ef_4_k_cu_dbf70b62_228504cute7productE:
	.zero		1
	.type		_ZN40_INTERNAL_eab6c5ef_4_k_cu_dbf70b62_228504cuda3std3__45__cpo3endE,@object
	.size		_ZN40_INTERNAL_eab6c5ef_4_k_cu_dbf70b62_228504cuda3std3__45__cpo3endE,(_ZN40_INTERNAL_eab6c5ef_4_k_cu_dbf70b62_228504cuda3std3__419piecewise_constructE - _ZN40_INTERNAL_eab6c5ef_4_k_cu_dbf70b62_228504cuda3std3__45__cpo3endE)
_ZN40_INTERNAL_eab6c5ef_4_k_cu_dbf70b62_228504cuda3std3__45__cpo3endE:
	.zero		1
	.type		_ZN40_INTERNAL_eab6c5ef_4_k_cu_dbf70b62_228504cuda3std3__419piecewise_constructE,@object
	.size		_ZN40_INTERNAL_eab6c5ef_4_k_cu_dbf70b62_228504cuda3std3__419piecewise_constructE,(_ZN40_INTERNAL_eab6c5ef_4_k_cu_dbf70b62_228504cuda3std3__45__cpo4cendE - _ZN40_INTERNAL_eab6c5ef_4_k_cu_dbf70b62_228504cuda3std3__419piecewise_constructE)
_ZN40_INTERNAL_eab6c5ef_4_k_cu_dbf70b62_228504cuda3std3__419piecewise_constructE:
	.zero		1
	.type		_ZN40_INTERNAL_eab6c5ef_4_k_cu_dbf70b62_228504cuda3std3__45__cpo4cendE,@object
	.size		_ZN40_INTERNAL_eab6c5ef_4_k_cu_dbf70b62_228504cuda3std3__45__cpo4cendE,(_ZN40_INTERNAL_eab6c5ef_4_k_cu_dbf70b62_228504cuda3std6ranges3__45__cpo4swapE - _ZN40_INTERNAL_eab6c5ef_4_k_cu_dbf70b62_228504cuda3std3__45__cpo4cendE)
_ZN40_INTERNAL_eab6c5ef_4_k_cu_dbf70b62_228504cuda3std3__45__cpo4cendE:
	.zero		1
	.type		_ZN40_INTERNAL_eab6c5ef_4_k_cu_dbf70b62_228504cuda3std6ranges3__45__cpo4swapE,@object
	.size		_ZN40_INTERNAL_eab6c5ef_4_k_cu_dbf70b62_228504cuda3std6ranges3__45__cpo4swapE,(.L_8 - _ZN40_INTERNAL_eab6c5ef_4_k_cu_dbf70b62_228504cuda3std6ranges3__45__cpo4swapE)
_ZN40_INTERNAL_eab6c5ef_4_k_cu_dbf70b62_228504cuda3std6ranges3__45__cpo4swapE:
	.zero		1
.L_8:


//--------------------- .nv.constant0._ZN7cutlass13device_kernelINS_4gemm6kernel13GemmUniversalIN4cute5tupleIJiiiiEEENS1_10collective13CollectiveMmaINS1_34MainloopSm90TmaGmmaWarpSpecializedILi3ENS5_IJNS4_1CILi1EEESB_SB_EEENS1_35KernelTmaWarpSpecializedCooperativeEEENS5_IJNSA_ILi256EEENSA_ILi64EEENSA_ILi128EEEEEENS_10tfloat32_tENS5_IJlSB_lEEESJ_SK_NS4_8TiledMMAINS4_8MMA_AtomIJNS4_4SM904GMMA29MMA_64x64x8_F32TF32TF32_SS_TNILNSO_7ScaleInE1ELSQ_1EEEEEENS4_6LayoutINS5_IJNSA_ILi2EEESB_SB_EEENS5_IJSB_NSA_ILi0EEESW_EEEEENS5_IJNS4_10UnderscoreESZ_SZ_EEEEENS4_13SM90_TMA_LOADENS4_14ComposedLayoutINS4_7SwizzleILi3ELi4ELi3EEENS4_18smem_ptr_flag_bitsILi32EEENST_INS5_IJNSA_ILi8EEENSA_ILi32EEEEEENS5_IJS19_SB_EEEEEEEvNS4_8identityES12_S1D_vS1E_EENS_8epilogue10collective6detail29Sm90TmaWarpSpecializedAdapterINS1H_15DefaultEpilogueISJ_SK_SK_NS1G_6thread17LinearCombinationISJ_Li1EffLNS1L_9ScaleType4KindE0ELNS_15FloatRoundStyleE2ESJ_EENS1_15EpilogueDefaultEEEEEvvEEEEvNT_6ParamsE --------------------------
	.section	.nv.constant0._ZN7cutlass13device_kernelINS_4gemm6kernel13GemmUniversalIN4cute5tupleIJiiiiEEENS1_10collective13CollectiveMmaINS1_34MainloopSm90TmaGmmaWarpSpecializedILi3ENS5_IJNS4_1CILi1EEESB_SB_EEENS1_35KernelTmaWarpSpecializedCooperativeEEENS5_IJNSA_ILi256EEENSA_ILi64EEENSA_ILi128EEEEEENS_10tfloat32_tENS5_IJlSB_lEEESJ_SK_NS4_8TiledMMAINS4_8MMA_AtomIJNS4_4SM904GMMA29MMA_64x64x8_F32TF32TF32_SS_TNILNSO_7ScaleInE1ELSQ_1EEEEEENS4_6LayoutINS5_IJNSA_ILi2EEESB_SB_EEENS5_IJSB_NSA_ILi0EEESW_EEEEENS5_IJNS4_10UnderscoreESZ_SZ_EEEEENS4_13SM90_TMA_LOADENS4_14ComposedLayoutINS4_7SwizzleILi3ELi4ELi3EEENS4_18smem_ptr_flag_bitsILi32EEENST_INS5_IJNSA_ILi8EEENSA_ILi32EEEEEENS5_IJS19_SB_EEEEEEEvNS4_8identityES12_S1D_vS1E_EENS_8epilogue10collective6detail29Sm90TmaWarpSpecializedAdapterINS1H_15DefaultEpilogueISJ_SK_SK_NS1G_6thread17LinearCombinationISJ_Li1EffLNS1L_9ScaleType4KindE0ELNS_15FloatRoundStyleE2ESJ_EENS1_15EpilogueDefaultEEEEEvvEEEEvNT_6ParamsE,"a",@progbits
	.sectionflags	@""
	.align	4
.nv.constant0._ZN7cutlass13device_kernelINS_4gemm6kernel13GemmUniversalIN4cute5tupleIJiiiiEEENS1_10collective13CollectiveMmaINS1_34MainloopSm90TmaGmmaWarpSpecializedILi3ENS5_IJNS4_1CILi1EEESB_SB_EEENS1_35KernelTmaWarpSpecializedCooperativeEEENS5_IJNSA_ILi256EEENSA_ILi64EEENSA_ILi128EEEEEENS_10tfloat32_tENS5_IJlSB_lEEESJ_SK_NS4_8TiledMMAINS4_8MMA_AtomIJNS4_4SM904GMMA29MMA_64x64x8_F32TF32TF32_SS_TNILNSO_7ScaleInE1ELSQ_1EEEEEENS4_6LayoutINS5_IJNSA_ILi2EEESB_SB_EEENS5_IJSB_NSA_ILi0EEESW_EEEEENS5_IJNS4_10UnderscoreESZ_SZ_EEEEENS4_13SM90_TMA_LOADENS4_14ComposedLayoutINS4_7SwizzleILi3ELi4ELi3EEENS4_18smem_ptr_flag_bitsILi32EEENST_INS5_IJNSA_ILi8EEENSA_ILi32EEEEEENS5_IJS19_SB_EEEEEEEvNS4_8identityES12_S1D_vS1E_EENS_8epilogue10collective6detail29Sm90TmaWarpSpecializedAdapterINS1H_15DefaultEpilogueISJ_SK_SK_NS1G_6thread17LinearCombinationISJ_Li1EffLNS1L_9ScaleType4KindE0ELNS_15FloatRoundStyleE2ESJ_EENS1_15EpilogueDefaultEEEEEvvEEEEvNT_6ParamsE:
	.zero		1664


//--------------------- SYMBOLS --------------------------

	.type		.nv.reservedSmem.offset0,@object
	.size		.nv.reservedSmem.offset0,0x4
	.type		__assertfail,@function
